	.target	sm_90a

	.elftype	@"ET_EXEC"


//--------------------- .note.nv.tkinfo           --------------------------
	.section	.note.nv.tkinfo,"",@"SHT_NOTE"
	.sectionflags	@"SHF_NOTE_NV_TKINFO"
	.tkinfo
        /*0018*/ 	.word	0x00000002
        /*0030*/ 	.string	""
        /*0030*/ 	.string	"ptxas"
        /*0030*/ 	.string	"Cuda compilation tools, release 13.0, V13.0.88"
        /*0030*/ 	.string	"Build cuda_13.0.r13.0/compiler.36424714_0"
        /*0030*/ 	.string	"-arch sm_90a -m 64 "



//--------------------- .note.nv.cuinfo           --------------------------
	.section	.note.nv.cuinfo,"",@"SHT_NOTE"
	.sectionflags	@"SHF_NOTE_NV_CUINFO"
        /*0018*/ 	.short	0x0002
        /*001a*/ 	.short	0x005a
        /*001c*/ 	.short	0x0082
	.zero		2


//--------------------- .nv.info                  --------------------------
	.section	.nv.info,"",@"SHT_CUDA_INFO"
	.align	4


	//----- nvinfo : EIATTR_REGCOUNT
	.align		4
        /*0000*/ 	.byte	0x04, 0x2f
        /*0002*/ 	.short	(.L_15 - .L_14)
	.align		4
.L_14:
        /*0004*/ 	.word	index@(_ZN7cutlass13device_kernelINS_4gemm6kernel13GemmUniversalIN4cute5tupleIJiiiiEEENS1_10collective13CollectiveMmaINS1_34MainloopSm90TmaGmmaWarpSpecializedILi14ENS5_IJNS4_1CILi1EEESB_SB_EEENS1_32KernelTmaWarpSpecializedPingpongEEENS5_IJNSA_ILi64EEESF_SF_EEENS_6half_tENS5_IJSB_llEEESH_SI_NS4_8TiledMMAINS4_8MMA_AtomIJNS4_4SM904GMMA25MMA_64x64x16_F32F16F16_SSILNSM_5MajorE1ELSO_1ELNSM_7ScaleInE1ELSP_1EEEEEENS4_6LayoutISC_NS5_IJNSA_ILi0EEEST_ST_EEEEENS5_IJNS4_10UnderscoreESW_SW_EEEEENS4_13SM90_TMA_LOADENS4_14ComposedLayoutINS4_7SwizzleILi3ELi4ELi3EEENS4_18smem_ptr_flag_bitsILi16EEENSS_INS5_IJSF_NSA_ILi8EEEEEENS5_IJSB_SF_EEEEEEEvNS4_8identityESZ_S19_vS1A_EENS_8epilogue10collective6detail29Sm90TmaWarpSpecializedAdapterINS1D_15DefaultEpilogueISH_NS5_IJlSB_lEEES1H_NS1C_6thread17LinearCombinationISH_Li1EffLNS1I_9ScaleType4KindE0ELNS_15FloatRoundStyleE2ESH_EENS1_15EpilogueDefaultEEEEEvvEEEEvNT_6ParamsE)
        /*0008*/ 	.word	0x000000a8


	//----- nvinfo : EIATTR_FRAME_SIZE
	.align		4
.L_15:
        /*000c*/ 	.byte	0x04, 0x11
        /*000e*/ 	.short	(.L_17 - .L_16)
	.align		4
.L_16:
        /*0010*/ 	.word	index@(_ZN7cutlass13device_kernelINS_4gemm6kernel13GemmUniversalIN4cute5tupleIJiiiiEEENS1_10collective13CollectiveMmaINS1_34MainloopSm90TmaGmmaWarpSpecializedILi14ENS5_IJNS4_1CILi1EEESB_SB_EEENS1_32KernelTmaWarpSpecializedPingpongEEENS5_IJNSA_ILi64EEESF_SF_EEENS_6half_tENS5_IJSB_llEEESH_SI_NS4_8TiledMMAINS4_8MMA_AtomIJNS4_4SM904GMMA25MMA_64x64x16_F32F16F16_SSILNSM_5MajorE1ELSO_1ELNSM_7ScaleInE1ELSP_1EEEEEENS4_6LayoutISC_NS5_IJNSA_ILi0EEEST_ST_EEEEENS5_IJNS4_10UnderscoreESW_SW_EEEEENS4_13SM90_TMA_LOADENS4_14ComposedLayoutINS4_7SwizzleILi3ELi4ELi3EEENS4_18smem_ptr_flag_bitsILi16EEENSS_INS5_IJSF_NSA_ILi8EEEEEENS5_IJSB_SF_EEEEEEEvNS4_8identityESZ_S19_vS1A_EENS_8epilogue10collective6detail29Sm90TmaWarpSpecializedAdapterINS1D_15DefaultEpilogueISH_NS5_IJlSB_lEEES1H_NS1C_6thread17LinearCombinationISH_Li1EffLNS1I_9ScaleType4KindE0ELNS_15FloatRoundStyleE2ESH_EENS1_15EpilogueDefaultEEEEEvvEEEEvNT_6ParamsE)
        /*0014*/ 	.word	0x00000008


	//----- nvinfo : EIATTR_MIN_STACK_SIZE
	.align		4
.L_17:
        /*0018*/ 	.byte	0x04, 0x12
        /*001a*/ 	.short	(.L_19 - .L_18)
	.align		4
.L_18:
        /*001c*/ 	.word	index@(_ZN7cutlass13device_kernelINS_4gemm6kernel13GemmUniversalIN4cute5tupleIJiiiiEEENS1_10collective13CollectiveMmaINS1_34MainloopSm90TmaGmmaWarpSpecializedILi14ENS5_IJNS4_1CILi1EEESB_SB_EEENS1_32KernelTmaWarpSpecializedPingpongEEENS5_IJNSA_ILi64EEESF_SF_EEENS_6half_tENS5_IJSB_llEEESH_SI_NS4_8TiledMMAINS4_8MMA_AtomIJNS4_4SM904GMMA25MMA_64x64x16_F32F16F16_SSILNSM_5MajorE1ELSO_1ELNSM_7ScaleInE1ELSP_1EEEEEENS4_6LayoutISC_NS5_IJNSA_ILi0EEEST_ST_EEEEENS5_IJNS4_10UnderscoreESW_SW_EEEEENS4_13SM90_TMA_LOADENS4_14ComposedLayoutINS4_7SwizzleILi3ELi4ELi3EEENS4_18smem_ptr_flag_bitsILi16EEENSS_INS5_IJSF_NSA_ILi8EEEEEENS5_IJSB_SF_EEEEEEEvNS4_8identityESZ_S19_vS1A_EENS_8epilogue10collective6detail29Sm90TmaWarpSpecializedAdapterINS1D_15DefaultEpilogueISH_NS5_IJlSB_lEEES1H_NS1C_6thread17LinearCombinationISH_Li1EffLNS1I_9ScaleType4KindE0ELNS_15FloatRoundStyleE2ESH_EENS1_15EpilogueDefaultEEEEEvvEEEEvNT_6ParamsE)
        /*0020*/ 	.word	0x00000008
.L_19:


//--------------------- .nv.compat                --------------------------
	.section	.nv.compat,"",@"SHT_CUDA_COMPAT_INFO"
	.align	4
        /*0000*/ 	.byte	0x02, 0x09, 0x01, 0x00, 0x02, 0x02, 0x04, 0x00, 0x02, 0x05, 0x05, 0x00, 0x03, 0x07, 0x01, 0x01
        /*0010*/ 	.byte	0x02, 0x03, 0x01, 0x00, 0x02, 0x06, 0x01, 0x00, 0x04, 0x0b, 0x08, 0x00, 0x00, 0x00, 0x00, 0x00
        /*0020*/ 	.byte	0x00, 0x00, 0x00, 0x00


//--------------------- .nv.info._ZN7cutlass13device_kernelINS_4gemm6kernel13GemmUniversalIN4cute5tupleIJiiiiEEENS1_10collective13CollectiveMmaINS1_34MainloopSm90TmaGmmaWarpSpecializedILi14ENS5_IJNS4_1CILi1EEESB_SB_EEENS1_32KernelTmaWarpSpecializedPingpongEEENS5_IJNSA_ILi64EEESF_SF_EEENS_6half_tENS5_IJSB_llEEESH_SI_NS4_8TiledMMAINS4_8MMA_AtomIJNS4_4SM904GMMA25MMA_64x64x16_F32F16F16_SSILNSM_5MajorE1ELSO_1ELNSM_7ScaleInE1ELSP_1EEEEEENS4_6LayoutISC_NS5_IJNSA_ILi0EEEST_ST_EEEEENS5_IJNS4_10UnderscoreESW_SW_EEEEENS4_13SM90_TMA_LOADENS4_14ComposedLayoutINS4_7SwizzleILi3ELi4ELi3EEENS4_18smem_ptr_flag_bitsILi16EEENSS_INS5_IJSF_NSA_ILi8EEEEEENS5_IJSB_SF_EEEEEEEvNS4_8identityESZ_S19_vS1A_EENS_8epilogue10collective6detail29Sm90TmaWarpSpecializedAdapterINS1D_15DefaultEpilogueISH_NS5_IJlSB_lEEES1H_NS1C_6thread17LinearCombinationISH_Li1EffLNS1I_9ScaleType4KindE0ELNS_15FloatRoundStyleE2ESH_EENS1_15EpilogueDefaultEEEEEvvEEEEvNT_6ParamsE --------------------------
	.section	.nv.info._ZN7cutlass13device_kernelINS_4gemm6kernel13GemmUniversalIN4cute5tupleIJiiiiEEENS1_10collective13CollectiveMmaINS1_34MainloopSm90TmaGmmaWarpSpecializedILi14ENS5_IJNS4_1CILi1EEESB_SB_EEENS1_32KernelTmaWarpSpecializedPingpongEEENS5_IJNSA_ILi64EEESF_SF_EEENS_6half_tENS5_IJSB_llEEESH_SI_NS4_8TiledMMAINS4_8MMA_AtomIJNS4_4SM904GMMA25MMA_64x64x16_F32F16F16_SSILNSM_5MajorE1ELSO_1ELNSM_7ScaleInE1ELSP_1EEEEEENS4_6LayoutISC_NS5_IJNSA_ILi0EEEST_ST_EEEEENS5_IJNS4_10UnderscoreESW_SW_EEEEENS4_13SM90_TMA_LOADENS4_14ComposedLayoutINS4_7SwizzleILi3ELi4ELi3EEENS4_18smem_ptr_flag_bitsILi16EEENSS_INS5_IJSF_NSA_ILi8EEEEEENS5_IJSB_SF_EEEEEEEvNS4_8identityESZ_S19_vS1A_EENS_8epilogue10collective6detail29Sm90TmaWarpSpecializedAdapterINS1D_15DefaultEpilogueISH_NS5_IJlSB_lEEES1H_NS1C_6thread17LinearCombinationISH_Li1EffLNS1I_9ScaleType4KindE0ELNS_15FloatRoundStyleE2ESH_EENS1_15EpilogueDefaultEEEEEvvEEEEvNT_6ParamsE,"",@"SHT_CUDA_INFO"
	.sectionflags	@""
	.align	4


	//----- nvinfo : EIATTR_CUDA_API_VERSION
	.align		4
        /*0000*/ 	.byte	0x04, 0x37
        /*0002*/ 	.short	(.L_21 - .L_20)
.L_20:
        /*0004*/ 	.word	0x00000082


	//----- nvinfo : EIATTR_KPARAM_INFO
	.align		4
.L_21:
        /*0008*/ 	.byte	0x04, 0x17
        /*000a*/ 	.short	(.L_23 - .L_22)
.L_22:
        /*000c*/ 	.word	0x00000000
        /*0010*/ 	.short	0x0000
        /*0012*/ 	.short	0x0070
        /*0014*/ 	.byte	0x00, 0xf0, 0x01, 0x10


	//----- nvinfo : EIATTR_SPARSE_MMA_MASK
	.align		4
.L_23:
        /*0018*/ 	.byte	0x03, 0x50
        /*001a*/ 	.short	0x0000


	//----- nvinfo : EIATTR_MAXREG_COUNT
	.align		4
        /*001c*/ 	.byte	0x03, 0x1b
        /*001e*/ 	.short	0x00a8


	//----- nvinfo : EIATTR_NUM_BARRIERS
	.align		4
        /*0020*/ 	.byte	0x02, 0x4c
        /*0022*/ 	.byte	0x01
	.zero		1


	//----- nvinfo : EIATTR_EXTERNS
	.align		4
        /*0024*/ 	.byte	0x04, 0x0f
        /*0026*/ 	.short	(.L_25 - .L_24)


	//   ....[0]....
	.align		4
.L_24:
        /*0028*/ 	.word	index@(__assertfail)


	//----- nvinfo : EIATTR_ANNOTATIONS
	.align		4
.L_25:
        /*002c*/ 	.byte	0x04, 0x55
        /*002e*/ 	.short	(.L_27 - .L_26)


	//   ....[0]....
.L_26:
        /*0030*/ 	.word	0x00000001
        /*0034*/ 	.byte	0x40, 0x0c, 0x00, 0x00, 0x01, 0x00, 0x00, 0x00, 0x70, 0x44, 0x00, 0x00, 0x01, 0x00, 0x00, 0x00
        /*0044*/ 	.byte	0x60, 0x50, 0x00, 0x00


	//----- nvinfo : EIATTR_MERCURY_ISA_VERSION
	.align		4
.L_27:
        /*0048*/ 	.byte	0x03, 0x5f
        /*004a*/ 	.short	0x0101


	//----- nvinfo : EIATTR_INT_WARP_WIDE_INSTR_OFFSETS
	.align		4
        /*004c*/ 	.byte	0x04, 0x31
        /*004e*/ 	.short	(.L_29 - .L_28)


	//   ....[0]....
.L_28:
        /*0050*/ 	.word	0x00000550


	//   ....[1]....
        /*0054*/ 	.word	0x00000570


	//   ....[2]....
        /*0058*/ 	.word	0x000005f0


	//   ....[3]....
        /*005c*/ 	.word	0x00000600


	//   ....[4]....
        /*0060*/ 	.word	0x00000610


	//   ....[5]....
        /*0064*/ 	.word	0x00000630


	//   ....[6]....
        /*0068*/ 	.word	0x000006c0


	//   ....[7]....
        /*006c*/ 	.word	0x000006e0


	//----- nvinfo : EIATTR_COOP_GROUP_MASK_REGIDS
	.align		4
.L_29:
        /*0070*/ 	.byte	0x04, 0x29
        /*0072*/ 	.short	(.L_31 - .L_30)


	//   ....[0]....
.L_30:
        /*0074*/ 	.word	0xffffffff


	//   ....[1]....
        /*0078*/ 	.word	0xffffffff


	//   ....[2]....
        /*007c*/ 	.word	0xffffffff


	//   ....[3]....
        /*0080*/ 	.word	0xffffffff


	//   ....[4]....
        /*0084*/ 	.word	0xffffffff


	//   ....[5]....
        /*0088*/ 	.word	0xffffffff


	//----- nvinfo : EIATTR_COOP_GROUP_INSTR_OFFSETS
	.align		4
.L_31:
        /*008c*/ 	.byte	0x04, 0x28
        /*008e*/ 	.short	(.L_33 - .L_32)


	//   ....[0]....
.L_32:
        /*0090*/ 	.word	0x00000070


	//   ....[1]....
        /*0094*/ 	.word	0x00000080


	//   ....[2]....
        /*0098*/ 	.word	0x00000140


	//   ....[3]....
        /*009c*/ 	.word	0x00000440


	//   ....[4]....
        /*00a0*/ 	.word	0x00000480


	//   ....[5]....
        /*00a4*/ 	.word	0x000004d0


	//----- nvinfo : EIATTR_REG_RECONFIG
	.align		4
.L_33:
        /*00a8*/ 	.byte	0x01, 0x54
	.zero		2


	//----- nvinfo : EIATTR_SYSCALL_OFFSETS
	.align		4
        /*00ac*/ 	.byte	0x04, 0x46
        /*00ae*/ 	.short	(.L_35 - .L_34)


	//   ....[0]....
.L_34:
        /*00b0*/ 	.word	0x00001760


	//----- nvinfo : EIATTR_MBARRIER_INSTR_OFFSETS
	.align		4
.L_35:
        /*00b4*/ 	.byte	0x04, 0x39
        /*00b6*/ 	.short	(.L_37 - .L_36)


	//   ....[0]....
.L_36:
        /*00b8*/ 	.word	0x00000260
        /*00bc*/ 	.word	0x000000ff
        /*00c0*/ 	.word	0x00000000
        /*00c4*/ 	.short	0x0100
        /*00c6*/ 	.byte	0x08
	.zero		1


	//   ....[1]....
        /*00c8*/ 	.word	0x00000270
        /*00cc*/ 	.word	0x000000ff
        /*00d0*/ 	.word	0x00000070
        /*00d4*/ 	.short	0x0100
        /*00d6*/ 	.byte	0x08
	.zero		1


	//   ....[2]....
        /*00d8*/ 	.word	0x00000280
        /*00dc*/ 	.word	0x000000ff
        /*00e0*/ 	.word	0x00000008
        /*00e4*/ 	.short	0x0100
        /*00e6*/ 	.byte	0x08
	.zero		1


	//   ....[3]....
        /*00e8*/ 	.word	0x00000290
        /*00ec*/ 	.word	0x000000ff
        /*00f0*/ 	.word	0x00000078
        /*00f4*/ 	.short	0x0100
        /*00f6*/ 	.byte	0x08
	.zero		1


	//   ....[4]....
        /*00f8*/ 	.word	0x000002a0
        /*00fc*/ 	.word	0x000000ff
        /*0100*/ 	.word	0x00000010
        /*0104*/ 	.short	0x0100
        /*0106*/ 	.byte	0x08
	.zero		1


	//   ....[5]....
        /*0108*/ 	.word	0x000002b0
        /*010c*/ 	.word	0x000000ff
        /*0110*/ 	.word	0x00000080
        /*0114*/ 	.short	0x0100
        /*0116*/ 	.byte	0x08
	.zero		1


	//   ....[6]....
        /*0118*/ 	.word	0x000002c0
        /*011c*/ 	.word	0x000000ff
        /*0120*/ 	.word	0x00000018
        /*0124*/ 	.short	0x0100
        /*0126*/ 	.byte	0x08
	.zero		1


	//   ....[7]....
        /*0128*/ 	.word	0x000002d0
        /*012c*/ 	.word	0x000000ff
        /*0130*/ 	.word	0x00000088
        /*0134*/ 	.short	0x0100
        /*0136*/ 	.byte	0x08
	.zero		1


	//   ....[8]....
        /*0138*/ 	.word	0x000002e0
        /*013c*/ 	.word	0x000000ff
        /*0140*/ 	.word	0x00000020
        /*0144*/ 	.short	0x0100
        /*0146*/ 	.byte	0x08
	.zero		1


	//   ....[9]....
        /*0148*/ 	.word	0x000002f0
        /*014c*/ 	.word	0x000000ff
        /*0150*/ 	.word	0x00000090
        /*0154*/ 	.short	0x0100
        /*0156*/ 	.byte	0x08
	.zero		1


	//   ....[10]....
        /*0158*/ 	.word	0x00000300
        /*015c*/ 	.word	0x000000ff
        /*0160*/ 	.word	0x00000028
        /*0164*/ 	.short	0x0100
        /*0166*/ 	.byte	0x08
	.zero		1


	//   ....[11]....
        /*0168*/ 	.word	0x00000310
        /*016c*/ 	.word	0x000000ff
        /*0170*/ 	.word	0x00000098
        /*0174*/ 	.short	0x0100
        /*0176*/ 	.byte	0x08
	.zero		1


	//   ....[12]....
        /*0178*/ 	.word	0x00000320
        /*017c*/ 	.word	0x000000ff
        /*0180*/ 	.word	0x00000030
        /*0184*/ 	.short	0x0100
        /*0186*/ 	.byte	0x08
	.zero		1


	//   ....[13]....
        /*0188*/ 	.word	0x00000330
        /*018c*/ 	.word	0x000000ff
        /*0190*/ 	.word	0x000000a0
        /*0194*/ 	.short	0x0100
        /*0196*/ 	.byte	0x08
	.zero		1


	//   ....[14]....
        /*0198*/ 	.word	0x00000340
        /*019c*/ 	.word	0x000000ff
        /*01a0*/ 	.word	0x00000038
        /*01a4*/ 	.short	0x0100
        /*01a6*/ 	.byte	0x08
	.zero		1


	//   ....[15]....
        /*01a8*/ 	.word	0x00000350
        /*01ac*/ 	.word	0x000000ff
        /*01b0*/ 	.word	0x000000a8
        /*01b4*/ 	.short	0x0100
        /*01b6*/ 	.byte	0x08
	.zero		1


	//   ....[16]....
        /*01b8*/ 	.word	0x00000360
        /*01bc*/ 	.word	0x000000ff
        /*01c0*/ 	.word	0x00000040
        /*01c4*/ 	.short	0x0100
        /*01c6*/ 	.byte	0x08
	.zero		1


	//   ....[17]....
        /*01c8*/ 	.word	0x00000370
        /*01cc*/ 	.word	0x000000ff
        /*01d0*/ 	.word	0x000000b0
        /*01d4*/ 	.short	0x0100
        /*01d6*/ 	.byte	0x08
	.zero		1


	//   ....[18]....
        /*01d8*/ 	.word	0x00000380
        /*01dc*/ 	.word	0x000000ff
        /*01e0*/ 	.word	0x00000048
        /*01e4*/ 	.short	0x0100
        /*01e6*/ 	.byte	0x08
	.zero		1


	//   ....[19]....
        /*01e8*/ 	.word	0x00000390
        /*01ec*/ 	.word	0x000000ff
        /*01f0*/ 	.word	0x000000b8
        /*01f4*/ 	.short	0x0100
        /*01f6*/ 	.byte	0x08
	.zero		1


	//   ....[20]....
        /*01f8*/ 	.word	0x000003a0
        /*01fc*/ 	.word	0x000000ff
        /*0200*/ 	.word	0x00000050
        /*0204*/ 	.short	0x0100
        /*0206*/ 	.byte	0x08
	.zero		1


	//   ....[21]....
        /*0208*/ 	.word	0x000003b0
        /*020c*/ 	.word	0x000000ff
        /*0210*/ 	.word	0x000000c0
        /*0214*/ 	.short	0x0100
        /*0216*/ 	.byte	0x08
	.zero		1


	//   ....[22]....
        /*0218*/ 	.word	0x000003c0
        /*021c*/ 	.word	0x000000ff
        /*0220*/ 	.word	0x00000058
        /*0224*/ 	.short	0x0100
        /*0226*/ 	.byte	0x08
	.zero		1


	//   ....[23]....
        /*0228*/ 	.word	0x000003d0
        /*022c*/ 	.word	0x000000ff
        /*0230*/ 	.word	0x000000c8
        /*0234*/ 	.short	0x0100
        /*0236*/ 	.byte	0x08
	.zero		1


	//   ....[24]....
        /*0238*/ 	.word	0x000003e0
        /*023c*/ 	.word	0x000000ff
        /*0240*/ 	.word	0x00000060
        /*0244*/ 	.short	0x0100
        /*0246*/ 	.byte	0x08
	.zero		1


	//   ....[25]....
        /*0248*/ 	.word	0x000003f0
        /*024c*/ 	.word	0x000000ff
        /*0250*/ 	.word	0x000000d0
        /*0254*/ 	.short	0x0100
        /*0256*/ 	.byte	0x08
	.zero		1


	//   ....[26]....
        /*0258*/ 	.word	0x00000400
        /*025c*/ 	.word	0x000000ff
        /*0260*/ 	.word	0x00000068
        /*0264*/ 	.short	0x0100
        /*0266*/ 	.byte	0x08
	.zero		1


	//   ....[27]....
        /*0268*/ 	.word	0x00000410
        /*026c*/ 	.word	0x000000ff
        /*0270*/ 	.word	0x000000d8
        /*0274*/ 	.short	0x0100
        /*0276*/ 	.byte	0x08
	.zero		1


	//   ....[28]....
        /*0278*/ 	.word	0x00000720
        /*027c*/ 	.word	0x000000ff
        /*0280*/ 	.word	0x00000110
        /*0284*/ 	.short	0x0100
        /*0286*/ 	.byte	0x08
	.zero		1


	//   ....[29]....
        /*0288*/ 	.word	0x00000790
        /*028c*/ 	.word	0x000000ff
        /*0290*/ 	.word	0x00000118
        /*0294*/ 	.short	0x0100
        /*0296*/ 	.byte	0x08
	.zero		1


	//   ....[30]....
        /*0298*/ 	.word	0x000007b0
        /*029c*/ 	.word	0x000000ff
        /*02a0*/ 	.word	0x000000f0
        /*02a4*/ 	.short	0x0100
        /*02a6*/ 	.byte	0x09
	.zero		1


	//   ....[31]....
        /*02a8*/ 	.word	0x000007c0
        /*02ac*/ 	.word	0x000000ff
        /*02b0*/ 	.word	0x000000f8
        /*02b4*/ 	.short	0x0100
        /*02b6*/ 	.byte	0x09
	.zero		1


	//   ....[32]....
        /*02b8*/ 	.word	0x000007d0
        /*02bc*/ 	.word	0x000000ff
        /*02c0*/ 	.word	0x00000100
        /*02c4*/ 	.short	0x0100
        /*02c6*/ 	.byte	0x09
	.zero		1


	//   ....[33]....
        /*02c8*/ 	.word	0x000007e0
        /*02cc*/ 	.word	0x000000ff
        /*02d0*/ 	.word	0x00000108
        /*02d4*/ 	.short	0x0100
        /*02d6*/ 	.byte	0x09
	.zero		1


	//   ....[34]....
        /*02d8*/ 	.word	0x00001640
        /*02dc*/ 	.word	0x0000003d
        /*02e0*/ 	.word	0x00000000
        /*02e4*/ 	.short	0x010a
        /*02e6*/ 	.byte	0x2a
	.zero		1


	//   ....[35]....
        /*02e8*/ 	.word	0x000017e0
        /*02ec*/ 	.word	0x00000003
        /*02f0*/ 	.word	0x00000000
        /*02f4*/ 	.short	0x010a
        /*02f6*/ 	.byte	0x3f
	.zero		1


	//   ....[36]....
        /*02f8*/ 	.word	0x00001820
        /*02fc*/ 	.word	0x00000003
        /*0300*/ 	.word	0x00000000
        /*0304*/ 	.short	0x010a
        /*0306*/ 	.byte	0x3f
	.zero		1


	//   ....[37]....
        /*0308*/ 	.word	0x00001b20
        /*030c*/ 	.word	0x000000ff
        /*0310*/ 	.word	0x00000000
        /*0314*/ 	.short	0x010a
        /*0316*/ 	.byte	0x04
	.zero		1


	//   ....[38]....
        /*0318*/ 	.word	0x00001b60
        /*031c*/ 	.word	0x000000ff
        /*0320*/ 	.word	0x00000000
        /*0324*/ 	.short	0x010a
        /*0326*/ 	.byte	0x04
	.zero		1


	//   ....[39]....
        /*0328*/ 	.word	0x00001dc0
        /*032c*/ 	.word	0x000000ff
        /*0330*/ 	.word	0x00000000
        /*0334*/ 	.short	0x0101
        /*0336*/ 	.byte	0x04
	.zero		1


	//   ....[40]....
        /*0338*/ 	.word	0x00001eb0
        /*033c*/ 	.word	0x0000003e
        /*0340*/ 	.word	0x00000000
        /*0344*/ 	.short	0x0101
        /*0346*/ 	.byte	0x2f
	.zero		1


	//   ....[41]....
        /*0348*/ 	.word	0x00001f90
        /*034c*/ 	.word	0x000000ff
        /*0350*/ 	.word	0x00000000
        /*0354*/ 	.short	0x0101
        /*0356*/ 	.byte	0x06
	.zero		1


	//   ....[42]....
        /*0358*/ 	.word	0x00002040
        /*035c*/ 	.word	0x0000003d
        /*0360*/ 	.word	0x00000010
        /*0364*/ 	.short	0x010a
        /*0366*/ 	.byte	0x2a
	.zero		1


	//   ....[43]....
        /*0368*/ 	.word	0x00004490
        /*036c*/ 	.word	0x00000040
        /*0370*/ 	.word	0x00000000
        /*0374*/ 	.short	0x0101
        /*0376*/ 	.byte	0x2f
	.zero		1


	//   ....[44]....
        /*0378*/ 	.word	0x00004df0
        /*037c*/ 	.word	0x0000000a
        /*0380*/ 	.word	0x00000070
        /*0384*/ 	.short	0x010a
        /*0386*/ 	.byte	0x3f
	.zero		1


	//   ....[45]....
        /*0388*/ 	.word	0x00005170
        /*038c*/ 	.word	0x00000008
        /*0390*/ 	.word	0x00000118
        /*0394*/ 	.short	0x0101
        /*0396*/ 	.byte	0x3f
	.zero		1


	//   ....[46]....
        /*0398*/ 	.word	0x00005900
        /*039c*/ 	.word	0x00000009
        /*03a0*/ 	.word	0x00000000
        /*03a4*/ 	.short	0x010a
        /*03a6*/ 	.byte	0x3f
	.zero		1


	//   ....[47]....
        /*03a8*/ 	.word	0x00005980
        /*03ac*/ 	.word	0x00000008
        /*03b0*/ 	.word	0x00000000
        /*03b4*/ 	.short	0x010a
        /*03b6*/ 	.byte	0x3f
	.zero		1


	//   ....[48]....
        /*03b8*/ 	.word	0x00005a10
        /*03bc*/ 	.word	0x00000009
        /*03c0*/ 	.word	0x00000000
        /*03c4*/ 	.short	0x010a
        /*03c6*/ 	.byte	0x3f
	.zero		1


	//   ....[49]....
        /*03c8*/ 	.word	0x00005aa0
        /*03cc*/ 	.word	0x00000008
        /*03d0*/ 	.word	0x00000000
        /*03d4*/ 	.short	0x010a
        /*03d6*/ 	.byte	0x3f
	.zero		1


	//   ....[50]....
        /*03d8*/ 	.word	0x00005b30
        /*03dc*/ 	.word	0x00000009
        /*03e0*/ 	.word	0x00000000
        /*03e4*/ 	.short	0x010a
        /*03e6*/ 	.byte	0x3f
	.zero		1


	//   ....[51]....
        /*03e8*/ 	.word	0x00005bc0
        /*03ec*/ 	.word	0x00000008
        /*03f0*/ 	.word	0x00000000
        /*03f4*/ 	.short	0x010a
        /*03f6*/ 	.byte	0x3f
	.zero		1


	//   ....[52]....
        /*03f8*/ 	.word	0x00005c50
        /*03fc*/ 	.word	0x00000009
        /*0400*/ 	.word	0x00000000
        /*0404*/ 	.short	0x010a
        /*0406*/ 	.byte	0x3f
	.zero		1


	//   ....[53]....
        /*0408*/ 	.word	0x00005ce0
        /*040c*/ 	.word	0x00000008
        /*0410*/ 	.word	0x00000000
        /*0414*/ 	.short	0x010a
        /*0416*/ 	.byte	0x3f
	.zero		1


	//   ....[54]....
        /*0418*/ 	.word	0x00005d70
        /*041c*/ 	.word	0x00000009
        /*0420*/ 	.word	0x00000000
        /*0424*/ 	.short	0x010a
        /*0426*/ 	.byte	0x3f
	.zero		1


	//   ....[55]....
        /*0428*/ 	.word	0x00005e00
        /*042c*/ 	.word	0x00000008
        /*0430*/ 	.word	0x00000000
        /*0434*/ 	.short	0x010a
        /*0436*/ 	.byte	0x3f
	.zero		1


	//   ....[56]....
        /*0438*/ 	.word	0x00005e90
        /*043c*/ 	.word	0x00000009
        /*0440*/ 	.word	0x00000000
        /*0444*/ 	.short	0x010a
        /*0446*/ 	.byte	0x3f
	.zero		1


	//   ....[57]....
        /*0448*/ 	.word	0x00005f20
        /*044c*/ 	.word	0x00000008
        /*0450*/ 	.word	0x00000000
        /*0454*/ 	.short	0x010a
        /*0456*/ 	.byte	0x3f
	.zero		1


	//   ....[58]....
        /*0458*/ 	.word	0x00005fb0
        /*045c*/ 	.word	0x0000000b
        /*0460*/ 	.word	0x00000000
        /*0464*/ 	.short	0x010a
        /*0466*/ 	.byte	0x3f
	.zero		1


	//   ....[59]....
        /*0468*/ 	.word	0x00006040
        /*046c*/ 	.word	0x00000003
        /*0470*/ 	.word	0x00000000
        /*0474*/ 	.short	0x010a
        /*0476*/ 	.byte	0x3f
	.zero		1


	//   ....[60]....
        /*0478*/ 	.word	0x000060a0
        /*047c*/ 	.word	0x0000003f
        /*0480*/ 	.word	0x00000000
        /*0484*/ 	.short	0x010a
        /*0486*/ 	.byte	0x3f
	.zero		1


	//   ....[61]....
        /*0488*/ 	.word	0x000060f0
        /*048c*/ 	.word	0x00000003
        /*0490*/ 	.word	0x00000000
        /*0494*/ 	.short	0x010a
        /*0496*/ 	.byte	0x3f
	.zero		1


	//   ....[62]....
        /*0498*/ 	.word	0x00006150
        /*049c*/ 	.word	0x00000004
        /*04a0*/ 	.word	0x00000000
        /*04a4*/ 	.short	0x010a
        /*04a6*/ 	.byte	0x3f
	.zero		1


	//   ....[63]....
        /*04a8*/ 	.word	0x000061a0
        /*04ac*/ 	.word	0x0000003f
        /*04b0*/ 	.word	0x00000010
        /*04b4*/ 	.short	0x010a
        /*04b6*/ 	.byte	0x3f
	.zero		1


	//   ....[64]....
        /*04b8*/ 	.word	0x00006270
        /*04bc*/ 	.word	0x0000000a
        /*04c0*/ 	.word	0x00000070
        /*04c4*/ 	.short	0x010a
        /*04c6*/ 	.byte	0x3f
	.zero		1


	//   ....[65]....
        /*04c8*/ 	.word	0x00006340
        /*04cc*/ 	.word	0x00000009
        /*04d0*/ 	.word	0x00000000
        /*04d4*/ 	.short	0x010a
        /*04d6*/ 	.byte	0x3f
	.zero		1


	//   ....[66]....
        /*04d8*/ 	.word	0x00006390
        /*04dc*/ 	.word	0x00000008
        /*04e0*/ 	.word	0x00000000
        /*04e4*/ 	.short	0x010a
        /*04e6*/ 	.byte	0x3f
	.zero		1


	//   ....[67]....
        /*04e8*/ 	.word	0x000063e0
        /*04ec*/ 	.word	0x00000009
        /*04f0*/ 	.word	0x00000000
        /*04f4*/ 	.short	0x010a
        /*04f6*/ 	.byte	0x3f
	.zero		1


	//   ....[68]....
        /*04f8*/ 	.word	0x00006430
        /*04fc*/ 	.word	0x00000008
        /*0500*/ 	.word	0x00000000
        /*0504*/ 	.short	0x010a
        /*0506*/ 	.byte	0x3f
	.zero		1


	//   ....[69]....
        /*0508*/ 	.word	0x00006480
        /*050c*/ 	.word	0x00000009
        /*0510*/ 	.word	0x00000000
        /*0514*/ 	.short	0x010a
        /*0516*/ 	.byte	0x3f
	.zero		1


	//   ....[70]....
        /*0518*/ 	.word	0x000064d0
        /*051c*/ 	.word	0x00000008
        /*0520*/ 	.word	0x00000000
        /*0524*/ 	.short	0x010a
        /*0526*/ 	.byte	0x3f
	.zero		1


	//   ....[71]....
        /*0528*/ 	.word	0x00006520
        /*052c*/ 	.word	0x00000009
        /*0530*/ 	.word	0x00000000
        /*0534*/ 	.short	0x010a
        /*0536*/ 	.byte	0x3f
	.zero		1


	//   ....[72]....
        /*0538*/ 	.word	0x00006570
        /*053c*/ 	.word	0x00000008
        /*0540*/ 	.word	0x00000000
        /*0544*/ 	.short	0x010a
        /*0546*/ 	.byte	0x3f
	.zero		1


	//   ....[73]....
        /*0548*/ 	.word	0x000065c0
        /*054c*/ 	.word	0x00000009
        /*0550*/ 	.word	0x00000000
        /*0554*/ 	.short	0x010a
        /*0556*/ 	.byte	0x3f
	.zero		1


	//   ....[74]....
        /*0558*/ 	.word	0x00006610
        /*055c*/ 	.word	0x00000008
        /*0560*/ 	.word	0x00000000
        /*0564*/ 	.short	0x010a
        /*0566*/ 	.byte	0x3f
	.zero		1


	//   ....[75]....
        /*0568*/ 	.word	0x00006660
        /*056c*/ 	.word	0x00000009
        /*0570*/ 	.word	0x00000000
        /*0574*/ 	.short	0x010a
        /*0576*/ 	.byte	0x3f
	.zero		1


	//   ....[76]....
        /*0578*/ 	.word	0x000066b0
        /*057c*/ 	.word	0x00000008
        /*0580*/ 	.word	0x00000000
        /*0584*/ 	.short	0x010a
        /*0586*/ 	.byte	0x3f
	.zero		1


	//   ....[77]....
        /*0588*/ 	.word	0x00006700
        /*058c*/ 	.word	0x0000000b
        /*0590*/ 	.word	0x00000000
        /*0594*/ 	.short	0x010a
        /*0596*/ 	.byte	0x3f
	.zero		1


	//----- nvinfo : EIATTR_NUM_MBARRIERS
	.align		4
.L_37:
        /*0598*/ 	.byte	0x03, 0x38
        /*059a*/ 	.short	0x0022


	//----- nvinfo : EIATTR_EXIT_INSTR_OFFSETS
	.align		4
        /*059c*/ 	.byte	0x04, 0x1c
        /*059e*/ 	.short	(.L_39 - .L_38)


	//   ....[0]....
.L_38:
        /*05a0*/ 	.word	0x00001300


	//   ....[1]....
        /*05a4*/ 	.word	0x00001360


	//   ....[2]....
        /*05a8*/ 	.word	0x00004b20


	//   ....[3]....
        /*05ac*/ 	.word	0x00004b50


	//   ....[4]....
        /*05b0*/ 	.word	0x00006090


	//----- nvinfo : EIATTR_MAX_THREADS
	.align		4
.L_39:
        /*05b4*/ 	.byte	0x04, 0x05
        /*05b6*/ 	.short	(.L_41 - .L_40)
.L_40:
        /*05b8*/ 	.word	0x00000180
        /*05bc*/ 	.word	0x00000001
        /*05c0*/ 	.word	0x00000001


	//----- nvinfo : EIATTR_CRS_STACK_SIZE
	.align		4
.L_41:
        /*05c4*/ 	.byte	0x04, 0x1e
        /*05c6*/ 	.short	(.L_43 - .L_42)
.L_42:
        /*05c8*/ 	.word	0x00000000


	//----- nvinfo : EIATTR_CBANK_PARAM_SIZE
	.align		4
.L_43:
        /*05cc*/ 	.byte	0x03, 0x19
        /*05ce*/ 	.short	0x0470


	//----- nvinfo : EIATTR_PARAM_CBANK
	.align		4
        /*05d0*/ 	.byte	0x04, 0x0a
        /*05d2*/ 	.short	(.L_45 - .L_44)
	.align		4
.L_44:
        /*05d4*/ 	.word	index@(.nv.constant0._ZN7cutlass13device_kernelINS_4gemm6kernel13GemmUniversalIN4cute5tupleIJiiiiEEENS1_10collective13CollectiveMmaINS1_34MainloopSm90TmaGmmaWarpSpecializedILi14ENS5_IJNS4_1CILi1EEESB_SB_EEENS1_32KernelTmaWarpSpecializedPingpongEEENS5_IJNSA_ILi64EEESF_SF_EEENS_6half_tENS5_IJSB_llEEESH_SI_NS4_8TiledMMAINS4_8MMA_AtomIJNS4_4SM904GMMA25MMA_64x64x16_F32F16F16_SSILNSM_5MajorE1ELSO_1ELNSM_7ScaleInE1ELSP_1EEEEEENS4_6LayoutISC_NS5_IJNSA_ILi0EEEST_ST_EEEEENS5_IJNS4_10UnderscoreESW_SW_EEEEENS4_13SM90_TMA_LOADENS4_14ComposedLayoutINS4_7SwizzleILi3ELi4ELi3EEENS4_18smem_ptr_flag_bitsILi16EEENSS_INS5_IJSF_NSA_ILi8EEEEEENS5_IJSB_SF_EEEEEEEvNS4_8identityESZ_S19_vS1A_EENS_8epilogue10collective6detail29Sm90TmaWarpSpecializedAdapterINS1D_15DefaultEpilogueISH_NS5_IJlSB_lEEES1H_NS1C_6thread17LinearCombinationISH_Li1EffLNS1I_9ScaleType4KindE0ELNS_15FloatRoundStyleE2ESH_EENS1_15EpilogueDefaultEEEEEvvEEEEvNT_6ParamsE)
        /*05d8*/ 	.short	0x0210
        /*05da*/ 	.short	0x0470


	//----- nvinfo : EIATTR_SW_WAR
	.align		4
.L_45:
        /*05dc*/ 	.byte	0x04, 0x36
        /*05de*/ 	.short	(.L_47 - .L_46)
.L_46:
        /*05e0*/ 	.word	0x00000008
.L_47:


//--------------------- .nv.callgraph             --------------------------
	.section	.nv.callgraph,"",@"SHT_CUDA_CALLGRAPH"
	.align	4
	.sectionentsize	8
	.align		4
        /*0000*/ 	.word	0x00000000
	.align		4
        /*0004*/ 	.word	0xffffffff
	.align		4
        /*0008*/ 	.word	index@(_ZN7cutlass13device_kernelINS_4gemm6kernel13GemmUniversalIN4cute5tupleIJiiiiEEENS1_10collective13CollectiveMmaINS1_34MainloopSm90TmaGmmaWarpSpecializedILi14ENS5_IJNS4_1CILi1EEESB_SB_EEENS1_32KernelTmaWarpSpecializedPingpongEEENS5_IJNSA_ILi64EEESF_SF_EEENS_6half_tENS5_IJSB_llEEESH_SI_NS4_8TiledMMAINS4_8MMA_AtomIJNS4_4SM904GMMA25MMA_64x64x16_F32F16F16_SSILNSM_5MajorE1ELSO_1ELNSM_7ScaleInE1ELSP_1EEEEEENS4_6LayoutISC_NS5_IJNSA_ILi0EEEST_ST_EEEEENS5_IJNS4_10UnderscoreESW_SW_EEEEENS4_13SM90_TMA_LOADENS4_14ComposedLayoutINS4_7SwizzleILi3ELi4ELi3EEENS4_18smem_ptr_flag_bitsILi16EEENSS_INS5_IJSF_NSA_ILi8EEEEEENS5_IJSB_SF_EEEEEEEvNS4_8identityESZ_S19_vS1A_EENS_8epilogue10collective6detail29Sm90TmaWarpSpecializedAdapterINS1D_15DefaultEpilogueISH_NS5_IJlSB_lEEES1H_NS1C_6thread17LinearCombinationISH_Li1EffLNS1I_9ScaleType4KindE0ELNS_15FloatRoundStyleE2ESH_EENS1_15EpilogueDefaultEEEEEvvEEEEvNT_6ParamsE)
	.align		4
        /*000c*/ 	.word	index@(__assertfail)
	.align		4
        /*0010*/ 	.word	0x00000000
	.align		4
        /*0014*/ 	.word	0xfffffffe
	.align		4
        /*0018*/ 	.word	0x00000000
	.align		4
        /*001c*/ 	.word	0xfffffffd
	.align		4
        /*0020*/ 	.word	0x00000000
	.align		4
        /*0024*/ 	.word	0xfffffffc


//--------------------- .nv.constant4             --------------------------
	.section	.nv.constant4,"a",@progbits
	.align	8
	.align		8
.nv.constant4:
        /*0000*/ 	.dword	__assertfail
	.align		8
        /*0008*/ 	.dword	__unnamed_1
	.align		8
        /*0010*/ 	.dword	_ZN40_INTERNAL_73a2c023_4_k_cu_d8f54a8e_213794cuda3std3__45__cpo5beginE
	.align		8
        /*0018*/ 	.dword	_ZN40_INTERNAL_73a2c023_4_k_cu_d8f54a8e_213794cuda3std3__45__cpo3endE
	.align		8
        /*0020*/ 	.dword	_ZN40_INTERNAL_73a2c023_4_k_cu_d8f54a8e_213794cuda3std3__45__cpo6cbeginE
	.align		8
        /*0028*/ 	.dword	_ZN40_INTERNAL_73a2c023_4_k_cu_d8f54a8e_213794cuda3std3__45__cpo4cendE
	.align		8
        /*0030*/ 	.dword	_ZN40_INTERNAL_73a2c023_4_k_cu_d8f54a8e_213794cuda3std3__442_GLOBAL__N__73a2c023_4_k_cu_d8f54a8e_213796ignoreE
	.align		8
        /*0038*/ 	.dword	_ZN40_INTERNAL_73a2c023_4_k_cu_d8f54a8e_213794cuda3std3__419piecewise_constructE
	.align		8
        /*0040*/ 	.dword	_ZN40_INTERNAL_73a2c023_4_k_cu_d8f54a8e_213794cuda3std3__48in_placeE
	.align		8
        /*0048*/ 	.dword	_ZN40_INTERNAL_73a2c023_4_k_cu_d8f54a8e_213794cuda3std6ranges3__45__cpo4swapE
	.align		8
        /*0050*/ 	.dword	_ZN40_INTERNAL_73a2c023_4_k_cu_d8f54a8e_213794cuda3std6ranges3__45__cpo9iter_moveE
	.align		8
        /*0058*/ 	.dword	_ZN40_INTERNAL_73a2c023_4_k_cu_d8f54a8e_213794cute7productE
	.align		8
        /*0060*/ 	.dword	_ZN40_INTERNAL_73a2c023_4_k_cu_d8f54a8e_213794cute1_E
	.align		8
        /*0068*/ 	.dword	$str$22
	.align		8
        /*0070*/ 	.dword	$str$23


//--------------------- .text._ZN7cutlass13device_kernelINS_4gemm6kernel13GemmUniversalIN4cute5tupleIJiiiiEEENS1_10collective13CollectiveMmaINS1_34MainloopSm90TmaGmmaWarpSpecializedILi14ENS5_IJNS4_1CILi1EEESB_SB_EEENS1_32KernelTmaWarpSpecializedPingpongEEENS5_IJNSA_ILi64EEESF_SF_EEENS_6half_tENS5_IJSB_llEEESH_SI_NS4_8TiledMMAINS4_8MMA_AtomIJNS4_4SM904GMMA25MMA_64x64x16_F32F16F16_SSILNSM_5MajorE1ELSO_1ELNSM_7ScaleInE1ELSP_1EEEEEENS4_6LayoutISC_NS5_IJNSA_ILi0EEEST_ST_EEEEENS5_IJNS4_10UnderscoreESW_SW_EEEEENS4_13SM90_TMA_LOADENS4_14ComposedLayoutINS4_7SwizzleILi3ELi4ELi3EEENS4_18smem_ptr_flag_bitsILi16EEENSS_INS5_IJSF_NSA_ILi8EEEEEENS5_IJSB_SF_EEEEEEEvNS4_8identityESZ_S19_vS1A_EENS_8epilogue10collective6detail29Sm90TmaWarpSpecializedAdapterINS1D_15DefaultEpilogueISH_NS5_IJlSB_lEEES1H_NS1C_6thread17LinearCombinationISH_Li1EffLNS1I_9ScaleType4KindE0ELNS_15FloatRoundStyleE2ESH_EENS1_15EpilogueDefaultEEEEEvvEEEEvNT_6ParamsE --------------------------
	.section	.text._ZN7cutlass13device_kernelINS_4gemm6kernel13GemmUniversalIN4cute5tupleIJiiiiEEENS1_10collective13CollectiveMmaINS1_34MainloopSm90TmaGmmaWarpSpecializedILi14ENS5_IJNS4_1CILi1EEESB_SB_EEENS1_32KernelTmaWarpSpecializedPingpongEEENS5_IJNSA_ILi64EEESF_SF_EEENS_6half_tENS5_IJSB_llEEESH_SI_NS4_8TiledMMAINS4_8MMA_AtomIJNS4_4SM904GMMA25MMA_64x64x16_F32F16F16_SSILNSM_5MajorE1ELSO_1ELNSM_7ScaleInE1ELSP_1EEEEEENS4_6LayoutISC_NS5_IJNSA_ILi0EEEST_ST_EEEEENS5_IJNS4_10UnderscoreESW_SW_EEEEENS4_13SM90_TMA_LOADENS4_14ComposedLayoutINS4_7SwizzleILi3ELi4ELi3EEENS4_18smem_ptr_flag_bitsILi16EEENSS_INS5_IJSF_NSA_ILi8EEEEEENS5_IJSB_SF_EEEEEEEvNS4_8identityESZ_S19_vS1A_EENS_8epilogue10collective6detail29Sm90TmaWarpSpecializedAdapterINS1D_15DefaultEpilogueISH_NS5_IJlSB_lEEES1H_NS1C_6thread17LinearCombinationISH_Li1EffLNS1I_9ScaleType4KindE0ELNS_15FloatRoundStyleE2ESH_EENS1_15EpilogueDefaultEEEEEvvEEEEvNT_6ParamsE,"ax",@progbits
	.align	128
.text._ZN7cutlass13device_kernelINS_4gemm6kernel13GemmUniversalIN4cute5tupleIJiiiiEEENS1_10collective13CollectiveMmaINS1_34MainloopSm90TmaGmmaWarpSpecializedILi14ENS5_IJNS4_1CILi1EEESB_SB_EEENS1_32KernelTmaWarpSpecializedPingpongEEENS5_IJNSA_ILi64EEESF_SF_EEENS_6half_tENS5_IJSB_llEEESH_SI_NS4_8TiledMMAINS4_8MMA_AtomIJNS4_4SM904GMMA25MMA_64x64x16_F32F16F16_SSILNSM_5MajorE1ELSO_1ELNSM_7ScaleInE1ELSP_1EEEEEENS4_6LayoutISC_NS5_IJNSA_ILi0EEEST_ST_EEEEENS5_IJNS4_10UnderscoreESW_SW_EEEEENS4_13SM90_TMA_LOADENS4_14ComposedLayoutINS4_7SwizzleILi3ELi4ELi3EEENS4_18smem_ptr_flag_bitsILi16EEENSS_INS5_IJSF_NSA_ILi8EEEEEENS5_IJSB_SF_EEEEEEEvNS4_8identityESZ_S19_vS1A_EENS_8epilogue10collective6detail29Sm90TmaWarpSpecializedAdapterINS1D_15DefaultEpilogueISH_NS5_IJlSB_lEEES1H_NS1C_6thread17LinearCombinationISH_Li1EffLNS1I_9ScaleType4KindE0ELNS_15FloatRoundStyleE2ESH_EENS1_15EpilogueDefaultEEEEEvvEEEEvNT_6ParamsE:
        .type           _ZN7cutlass13device_kernelINS_4gemm6kernel13GemmUniversalIN4cute5tupleIJiiiiEEENS1_10collective13CollectiveMmaINS1_34MainloopSm90TmaGmmaWarpSpecializedILi14ENS5_IJNS4_1CILi1EEESB_SB_EEENS1_32KernelTmaWarpSpecializedPingpongEEENS5_IJNSA_ILi64EEESF_SF_EEENS_6half_tENS5_IJSB_llEEESH_SI_NS4_8TiledMMAINS4_8MMA_AtomIJNS4_4SM904GMMA25MMA_64x64x16_F32F16F16_SSILNSM_5MajorE1ELSO_1ELNSM_7ScaleInE1ELSP_1EEEEEENS4_6LayoutISC_NS5_IJNSA_ILi0EEEST_ST_EEEEENS5_IJNS4_10UnderscoreESW_SW_EEEEENS4_13SM90_TMA_LOADENS4_14ComposedLayoutINS4_7SwizzleILi3ELi4ELi3EEENS4_18smem_ptr_flag_bitsILi16EEENSS_INS5_IJSF_NSA_ILi8EEEEEENS5_IJSB_SF_EEEEEEEvNS4_8identityESZ_S19_vS1A_EENS_8epilogue10collective6detail29Sm90TmaWarpSpecializedAdapterINS1D_15DefaultEpilogueISH_NS5_IJlSB_lEEES1H_NS1C_6thread17LinearCombinationISH_Li1EffLNS1I_9ScaleType4KindE0ELNS_15FloatRoundStyleE2ESH_EENS1_15EpilogueDefaultEEEEEvvEEEEvNT_6ParamsE,@function
        .size           _ZN7cutlass13device_kernelINS_4gemm6kernel13GemmUniversalIN4cute5tupleIJiiiiEEENS1_10collective13CollectiveMmaINS1_34MainloopSm90TmaGmmaWarpSpecializedILi14ENS5_IJNS4_1CILi1EEESB_SB_EEENS1_32KernelTmaWarpSpecializedPingpongEEENS5_IJNSA_ILi64EEESF_SF_EEENS_6half_tENS5_IJSB_llEEESH_SI_NS4_8TiledMMAINS4_8MMA_AtomIJNS4_4SM904GMMA25MMA_64x64x16_F32F16F16_SSILNSM_5MajorE1ELSO_1ELNSM_7ScaleInE1ELSP_1EEEEEENS4_6LayoutISC_NS5_IJNSA_ILi0EEEST_ST_EEEEENS5_IJNS4_10UnderscoreESW_SW_EEEEENS4_13SM90_TMA_LOADENS4_14ComposedLayoutINS4_7SwizzleILi3ELi4ELi3EEENS4_18smem_ptr_flag_bitsILi16EEENSS_INS5_IJSF_NSA_ILi8EEEEEENS5_IJSB_SF_EEEEEEEvNS4_8identityESZ_S19_vS1A_EENS_8epilogue10collective6detail29Sm90TmaWarpSpecializedAdapterINS1D_15DefaultEpilogueISH_NS5_IJlSB_lEEES1H_NS1C_6thread17LinearCombinationISH_Li1EffLNS1I_9ScaleType4KindE0ELNS_15FloatRoundStyleE2ESH_EENS1_15EpilogueDefaultEEEEEvvEEEEvNT_6ParamsE,(.L_x_154 - _ZN7cutlass13device_kernelINS_4gemm6kernel13GemmUniversalIN4cute5tupleIJiiiiEEENS1_10collective13CollectiveMmaINS1_34MainloopSm90TmaGmmaWarpSpecializedILi14ENS5_IJNS4_1CILi1EEESB_SB_EEENS1_32KernelTmaWarpSpecializedPingpongEEENS5_IJNSA_ILi64EEESF_SF_EEENS_6half_tENS5_IJSB_llEEESH_SI_NS4_8TiledMMAINS4_8MMA_AtomIJNS4_4SM904GMMA25MMA_64x64x16_F32F16F16_SSILNSM_5MajorE1ELSO_1ELNSM_7ScaleInE1ELSP_1EEEEEENS4_6LayoutISC_NS5_IJNSA_ILi0EEEST_ST_EEEEENS5_IJNS4_10UnderscoreESW_SW_EEEEENS4_13SM90_TMA_LOADENS4_14ComposedLayoutINS4_7SwizzleILi3ELi4ELi3EEENS4_18smem_ptr_flag_bitsILi16EEENSS_INS5_IJSF_NSA_ILi8EEEEEENS5_IJSB_SF_EEEEEEEvNS4_8identityESZ_S19_vS1A_EENS_8epilogue10collective6detail29Sm90TmaWarpSpecializedAdapterINS1D_15DefaultEpilogueISH_NS5_IJlSB_lEEES1H_NS1C_6thread17LinearCombinationISH_Li1EffLNS1I_9ScaleType4KindE0ELNS_15FloatRoundStyleE2ESH_EENS1_15EpilogueDefaultEEEEEvvEEEEvNT_6ParamsE)
        .other          _ZN7cutlass13device_kernelINS_4gemm6kernel13GemmUniversalIN4cute5tupleIJiiiiEEENS1_10collective13CollectiveMmaINS1_34MainloopSm90TmaGmmaWarpSpecializedILi14ENS5_IJNS4_1CILi1EEESB_SB_EEENS1_32KernelTmaWarpSpecializedPingpongEEENS5_IJNSA_ILi64EEESF_SF_EEENS_6half_tENS5_IJSB_llEEESH_SI_NS4_8TiledMMAINS4_8MMA_AtomIJNS4_4SM904GMMA25MMA_64x64x16_F32F16F16_SSILNSM_5MajorE1ELSO_1ELNSM_7ScaleInE1ELSP_1EEEEEENS4_6LayoutISC_NS5_IJNSA_ILi0EEEST_ST_EEEEENS5_IJNS4_10UnderscoreESW_SW_EEEEENS4_13SM90_TMA_LOADENS4_14ComposedLayoutINS4_7SwizzleILi3ELi4ELi3EEENS4_18smem_ptr_flag_bitsILi16EEENSS_INS5_IJSF_NSA_ILi8EEEEEENS5_IJSB_SF_EEEEEEEvNS4_8identityESZ_S19_vS1A_EENS_8epilogue10collective6detail29Sm90TmaWarpSpecializedAdapterINS1D_15DefaultEpilogueISH_NS5_IJlSB_lEEES1H_NS1C_6thread17LinearCombinationISH_Li1EffLNS1I_9ScaleType4KindE0ELNS_15FloatRoundStyleE2ESH_EENS1_15EpilogueDefaultEEEEEvvEEEEvNT_6ParamsE,@"STO_CUDA_ENTRY STV_DEFAULT"
_ZN7cutlass13device_kernelINS_4gemm6kernel13GemmUniversalIN4cute5tupleIJiiiiEEENS1_10collective13CollectiveMmaINS1_34MainloopSm90TmaGmmaWarpSpecializedILi14ENS5_IJNS4_1CILi1EEESB_SB_EEENS1_32KernelTmaWarpSpecializedPingpongEEENS5_IJNSA_ILi64EEESF_SF_EEENS_6half_tENS5_IJSB_llEEESH_SI_NS4_8TiledMMAINS4_8MMA_AtomIJNS4_4SM904GMMA25MMA_64x64x16_F32F16F16_SSILNSM_5MajorE1ELSO_1ELNSM_7ScaleInE1ELSP_1EEEEEENS4_6LayoutISC_NS5_IJNSA_ILi0EEEST_ST_EEEEENS5_IJNS4_10UnderscoreESW_SW_EEEEENS4_13SM90_TMA_LOADENS4_14ComposedLayoutINS4_7SwizzleILi3ELi4ELi3EEENS4_18smem_ptr_flag_bitsILi16EEENSS_INS5_IJSF_NSA_ILi8EEEEEENS5_IJSB_SF_EEEEEEEvNS4_8identityESZ_S19_vS1A_EENS_8epilogue10collective6detail29Sm90TmaWarpSpecializedAdapterINS1D_15DefaultEpilogueISH_NS5_IJlSB_lEEES1H_NS1C_6thread17LinearCombinationISH_Li1EffLNS1I_9ScaleType4KindE0ELNS_15FloatRoundStyleE2ESH_EENS1_15EpilogueDefaultEEEEEvvEEEEvNT_6ParamsE:
[----:B------:R-:W0:Y:S02]  /*0000*/  LDC R1, c[0x0][0x28] ;  /* 0x00000a00ff017b82 */ /* 0x000e240000000800 */
[----:B0-----:R-:W-:Y:S01]  /*0010*/  VIADD R1, R1, 0xfffffff8 ;  /* 0xfffffff801017836 */ /* 0x001fe20000000000 */
[----:B------:R-:W0:Y:S01]  /*0020*/  S2R R4, SR_TID.X ;  /* 0x0000000000047919 */ /* 0x000e220000002100 */
[----:B------:R-:W-:Y:S01]  /*0030*/  ELECT P0, URZ, PT ;  /* 0x00000000003f782f */ /* 0x000fe20003800000 */
[----:B------:R-:W-:Y:S01]  /*0040*/  BSSY B0, `(.L_x_0) ;  /* 0x000000f000007945 */ /* 0x000fe20003800000 */
[--C-:B0-----:R-:W-:Y:S02]  /*0050*/  SHF.R.U32.HI R0, RZ, 0x5, R4.reuse ;  /* 0x00000005ff007819 */ /* 0x101fe40000011604 */
[----:B------:R-:W-:-:S03]  /*0060*/  SHF.R.U32.HI R5, RZ, 0x7, R4 ;  /* 0x00000007ff057819 */ /* 0x000fc60000011604 */
[----:B------:R-:W0:Y:S04]  /*0070*/  SHFL.IDX PT, R2, R0, RZ, 0x1f ;  /* 0x00001fff00027589 */ /* 0x000e2800000e0000 */
[----:B------:R1:W2:Y:S01]  /*0080*/  SHFL.IDX PT, R8, R5, RZ, 0x1f ;  /* 0x00001fff05087589 */ /* 0x0002a200000e0000 */
[----:B0-----:R-:W-:-:S13]  /*0090*/  ISETP.NE.OR P0, PT, R2, RZ, !P0 ;  /* 0x000000ff0200720c */ /* 0x001fda0004705670 */
[----:B-12---:R-:W-:Y:S05]  /*00a0*/  @P0 BRA `(.L_x_1) ;  /* 0x0000000000200947 */ /* 0x006fea0003800000 */
[----:B------:R-:W-:Y:S02]  /*00b0*/  ULDC.64 UR4, c[0x0][0x198] ;  /* 0x0000660000047ab9 */ /* 0x000fe40000000a00 */
[----:B------:R-:W-:Y:S02]  /*00c0*/  UIADD3 UR6, UP0, UR4, 0xf0, URZ ;  /* 0x000000f004067890 */ /* 0x000fe4000ff1e03f */
[----:B------:R-:W-:Y:S02]  /*00d0*/  UIADD3 UR4, UP1, UR4, 0x1f0, URZ ;  /* 0x000001f004047890 */ /* 0x000fe4000ff3e03f */
[----:B------:R-:W-:Y:S02]  /*00e0*/  UIADD3.X UR7, URZ, UR5, URZ, UP0, !UPT ;  /* 0x000000053f077290 */ /* 0x000fe400087fe43f */
[----:B------:R-:W-:-:S07]  /*00f0*/  UIADD3.X UR5, URZ, UR5, URZ, UP1, !UPT ;  /* 0x000000053f057290 */ /* 0x000fce0008ffe43f */
[----:B------:R0:W-:Y:S02]  /*0100*/  UTMACCTL.PF [UR6] ;  /* 0x00000000060079b9 */ /* 0x0001e40008040000 */
[----:B------:R0:W-:Y:S02]  /*0110*/  UTMACCTL.PF [UR4] ;  /* 0x00000000040079b9 */ /* 0x0001e40008040000 */
[----:B0-----:R-:W-:Y:S01]  /*0120*/  NOP ;  /* 0x0000000000007918 */ /* 0x001fe20000000000 */
.L_x_1:
[----:B------:R-:W-:Y:S05]  /*0130*/  BSYNC B0 ;  /* 0x0000000000007941 */ /* 0x000fea0003800000 */
.L_x_0:
[----:B------:R-:W0:Y:S02]  /*0140*/  SHFL.IDX PT, R3, R0, RZ, 0x1f ;  /* 0x00001fff00037589 */ /* 0x000e2400000e0000 */
[----:B0-----:R-:W-:-:S13]  /*0150*/  ISETP.NE.AND P0, PT, R3, RZ, PT ;  /* 0x000000ff0300720c */ /* 0x001fda0003f05270 */
[----:B------:R-:W-:Y:S05]  /*0160*/  @P0 BRA `(.L_x_2) ;  /* 0x0000000000b40947 */ /* 0x000fea0003800000 */
[----:B------:R-:W-:Y:S01]  /*0170*/  ELECT P0, URZ, PT ;  /* 0x00000000003f782f */ /* 0x000fe20003800000 */
[----:B------:R-:W-:-:S12]  /*0180*/  BSSY B0, `(.L_x_2) ;  /* 0x000002b000007945 */ /* 0x000fd80003800000 */
[----:B------:R-:W-:Y:S05]  /*0190*/  @!P0 BRA `(.L_x_3) ;  /* 0x0000000000a48947 */ /* 0x000fea0003800000 */
[----:B------:R-:W0:Y:S01]  /*01a0*/  S2UR UR8, SR_CgaCtaId ;  /* 0x00000000000879c3 */ /* 0x000e220000008800 */
[----:B------:R-:W-:Y:S01]  /*01b0*/  UMOV UR4, 0x400 ;  /* 0x0000040000047882 */ /* 0x000fe20000000000 */
[----:B------:R-:W-:Y:S01]  /*01c0*/  UMOV UR5, 0x1 ;  /* 0x0000000100057882 */ /* 0x000fe20000000000 */
[----:B------:R-:W-:Y:S02]  /*01d0*/  UMOV UR6, 0x80 ;  /* 0x0000008000067882 */ /* 0x000fe40000000000 */
[----:B------:R-:W-:-:S04]  /*01e0*/  UIADD3 UR6, -UR6, 0x100000, URZ ;  /* 0x0010000006067890 */ /* 0x000fc8000fffe13f */
[----:B------:R-:W-:Y:S02]  /*01f0*/  USHF.L.U32 UR7, UR6, 0xb, URZ ;  /* 0x0000000b06077899 */ /* 0x000fe4000800063f */
[----:B------:R-:W-:Y:S02]  /*0200*/  USHF.L.U32 UR6, UR6, 0x1, URZ ;  /* 0x0000000106067899 */ /* 0x000fe4000800063f */
[----:B0-----:R-:W-:Y:S02]  /*0210*/  ULEA UR8, UR8, UR4, 0x18 ;  /* 0x0000000408087291 */ /* 0x001fe4000f8ec03f */
[----:B------:R-:W-:-:S04]  /*0220*/  UIADD3 UR4, -UR5, 0x100000, URZ ;  /* 0x0010000005047890 */ /* 0x000fc8000fffe13f */
[----:B------:R-:W-:Y:S02]  /*0230*/  USHF.L.U32 UR5, UR4, 0xb, URZ ;  /* 0x0000000b04057899 */ /* 0x000fe4000800063f */
[----:B------:R-:W-:Y:S01]  /*0240*/  USHF.L.U32 UR4, UR4, 0x1, URZ ;  /* 0x0000000104047899 */ /* 0x000fe2000800063f */
[----:B------:R-:W0:Y:S11]  /*0250*/  FENCE.VIEW.ASYNC.S ;  /* 0x00000000000073c6 */ /* 0x000e360000000000 */
[----:B0-----:R0:W1:Y:S01]  /*0260*/  SYNCS.EXCH.64 URZ, [UR8], UR4 ;  /* 0x00000004083f75b2 */ /* 0x0010620008000100 */
[----:B------:R0:W2:Y:S01]  /*0270*/  SYNCS.EXCH.64 URZ, [UR8+0x70], UR6 ;  /* 0x00007006083f75b2 */ /* 0x0000a20008000100 */
[----:B------:R0:W3:Y:S01]  /*0280*/  SYNCS.EXCH.64 URZ, [UR8+0x8], UR4 ;  /* 0x00000804083f75b2 */ /* 0x0000e20008000100 */
[----:B------:R0:W4:Y:S01]  /*0290*/  SYNCS.EXCH.64 URZ, [UR8+0x78], UR6 ;  /* 0x00007806083f75b2 */ /* 0x0001220008000100 */
[----:B------:R0:W0:Y:S01]  /*02a0*/  SYNCS.EXCH.64 URZ, [UR8+0x10], UR4 ;  /* 0x00001004083f75b2 */ /* 0x0000220008000100 */
        /* <DEDUP_REMOVED lines=23> */
[----:B-1234-:R-:W-:Y:S01]  /*0420*/  NOP ;  /* 0x0000000000007918 */ /* 0x01efe20000000000 */
.L_x_3:
[----:B0-----:R-:W-:Y:S05]  /*0430*/  BSYNC B0 ;  /* 0x0000000000007941 */ /* 0x001fea0003800000 */
.L_x_2:
[----:B------:R-:W0:Y:S01]  /*0440*/  SHFL.IDX PT, R6, R0, RZ, 0x1f ;  /* 0x00001fff00067589 */ /* 0x000e2200000e0000 */
[----:B------:R-:W-:Y:S01]  /*0450*/  ELECT P0, URZ, PT ;  /* 0x00000000003f782f */ /* 0x000fe20003800000 */
[----:B------:R-:W-:Y:S01]  /*0460*/  NOP ;  /* 0x0000000000007918 */ /* 0x000fe20000000000 */
[----:B------:R-:W-:Y:S01]  /*0470*/  ELECT P1, URZ, PT ;  /* 0x00000000003f782f */ /* 0x000fe20003820000 */
[----:B------:R-:W1:Y:S01]  /*0480*/  SHFL.IDX PT, R3, R0, RZ, 0x1f ;  /* 0x00001fff00037589 */ /* 0x000e6200000e0000 */
[----:B------:R-:W-:Y:S01]  /*0490*/  UMOV UR4, 0x20 ;  /* 0x0000002000047882 */ /* 0x000fe20000000000 */
[----:B------:R-:W-:Y:S01]  /*04a0*/  UMOV UR11, 0x80 ;  /* 0x00000080000b7882 */ /* 0x000fe20000000000 */
[----:B------:R-:W-:Y:S01]  /*04b0*/  NOP ;  /* 0x0000000000007918 */ /* 0x000fe20000000000 */
[C---:B------:R-:W-:Y:S01]  /*04c0*/  VIADD R33, R8.reuse, 0xffffffff ;  /* 0xffffffff08217836 */ /* 0x040fe20000000000 */
[----:B------:R-:W2:Y:S01]  /*04d0*/  SHFL.IDX PT, R5, R5, RZ, 0x1f ;  /* 0x00001fff05057589 */ /* 0x000ea200000e0000 */
[----:B------:R-:W-:Y:S01]  /*04e0*/  ULDC.64 UR36, c[0x0][0x208] ;  /* 0x0000820000247ab9 */ /* 0x000fe20000000a00 */
[----:B------:R-:W-:-:S02]  /*04f0*/  ISETP.NE.AND P2, PT, R8, RZ, PT ;  /* 0x000000ff0800720c */ /* 0x000fc40003f45270 */
[----:B------:R-:W-:Y:S02]  /*0500*/  ISETP.GE.U32.AND P3, PT, R33, 0x2, PT ;  /* 0x000000022100780c */ /* 0x000fe40003f66070 */
[----:B0-----:R-:W-:Y:S02]  /*0510*/  ISETP.NE.OR P0, PT, R6, RZ, !P0 ;  /* 0x000000ff0600720c */ /* 0x001fe40004705670 */
[----:B-1----:R-:W-:Y:S02]  /*0520*/  ISETP.NE.OR P1, PT, R3, RZ, !P1 ;  /* 0x000000ff0300720c */ /* 0x002fe40004f25670 */
[----:B------:R-:W-:-:S04]  /*0530*/  SHF.R.S32.HI R3, RZ, 0x1f, R2 ;  /* 0x0000001fff037819 */ /* 0x000fc80000011402 */
[----:B------:R-:W-:-:S05]  /*0540*/  LEA.HI R3, R3, R2, RZ, 0x2 ;  /* 0x0000000203037211 */ /* 0x000fca00078f10ff */
[----:B------:R-:W-:Y:S01]  /*0550*/  VOTEU.ALL UP0, P0 ;  /* 0x00000000003f7886 */ /* 0x000fe20000000000 */
[----:B------:R-:W-:Y:S01]  /*0560*/  LOP3.LUT R3, R3, 0xfffffffc, RZ, 0xc0, !PT ;  /* 0xfffffffc03037812 */ /* 0x000fe200078ec0ff */
[----:B------:R-:W-:-:S03]  /*0570*/  VOTEU.ALL UP1, P1 ;  /* 0x00000000003f7886 */ /* 0x000fc60000820000 */
[----:B------:R-:W0:Y:S01]  /*0580*/  @!UP0 S2UR UR7, SR_CgaCtaId ;  /* 0x00000000000789c3 */ /* 0x000e220000008800 */
[----:B------:R-:W-:Y:S01]  /*0590*/  @!UP0 UMOV UR6, 0x400 ;  /* 0x0000040000068882 */ /* 0x000fe20000000000 */
[----:B------:R-:W-:-:S04]  /*05a0*/  @!UP0 UIADD3 UR4, -UR4, 0x100000, URZ ;  /* 0x0010000004048890 */ /* 0x000fc8000fffe13f */
[----:B------:R-:W-:Y:S02]  /*05b0*/  @!UP0 USHF.L.U32 UR5, UR4, 0xb, URZ ;  /* 0x0000000b04058899 */ /* 0x000fe4000800063f */
[----:B------:R-:W-:Y:S01]  /*05c0*/  @!UP0 USHF.L.U32 UR4, UR4, 0x1, URZ ;  /* 0x0000000104048899 */ /* 0x000fe2000800063f */
[----:B------:R-:W-:Y:S01]  /*05d0*/  IMAD.IADD R0, R2, 0x1, -R3 ;  /* 0x0000000102007824 */ /* 0x000fe200078e0a03 */
[----:B------:R-:W-:Y:S01]  /*05e0*/  @!UP1 UMOV UR9, 0x400 ;  /* 0x0000040000099882 */ /* 0x000fe20000000000 */
[----:B------:R-:W-:Y:S01]  /*05f0*/  VOTEU.ALL UP2, P1 ;  /* 0x00000000003f7886 */ /* 0x000fe20000840000 */
[----:B------:R-:W-:Y:S01]  /*0600*/  VOTEU.ALL UP3, P1 ;  /* 0x00000000003f7886 */ /* 0x000fe20000860000 */
[----:B------:R-:W-:Y:S01]  /*0610*/  VOTEU.ALL UP4, P1 ;  /* 0x00000000003f7886 */ /* 0x000fe20000880000 */
[----:B------:R-:W1:Y:S01]  /*0620*/  @!UP1 S2UR UR10, SR_CgaCtaId ;  /* 0x00000000000a99c3 */ /* 0x000e620000008800 */
[----:B------:R-:W-:Y:S01]  /*0630*/  VOTEU.ALL UP5, P1 ;  /* 0x00000000003f7886 */ /* 0x000fe200008a0000 */
[----:B------:R-:W-:-:S04]  /*0640*/  SHF.R.S32.HI R3, RZ, 0x1f, R4 ;  /* 0x0000001fff037819 */ /* 0x000fc80000011404 */
[----:B------:R-:W-:-:S04]  /*0650*/  LEA.HI R3, R3, R4, RZ, 0x7 ;  /* 0x0000000403037211 */ /* 0x000fc800078f38ff */
[----:B------:R-:W-:-:S05]  /*0660*/  LOP3.LUT R3, R3, 0xffffff80, RZ, 0xc0, !PT ;  /* 0xffffff8003037812 */ /* 0x000fca00078ec0ff */
[----:B------:R-:W-:Y:S01]  /*0670*/  IMAD.IADD R3, R4, 0x1, -R3 ;  /* 0x0000000104037824 */ /* 0x000fe200078e0a03 */
[----:B0-----:R-:W-:Y:S02]  /*0680*/  @!UP0 ULEA UR8, UR7, UR6, 0x18 ;  /* 0x0000000607088291 */ /* 0x001fe4000f8ec03f */
[----:B------:R-:W-:-:S04]  /*0690*/  @!UP1 UIADD3 UR6, -UR11, 0x100000, URZ ;  /* 0x001000000b069890 */ /* 0x000fc8000fffe13f */
[----:B------:R-:W-:Y:S02]  /*06a0*/  @!UP1 USHF.L.U32 UR7, UR6, 0xb, URZ ;  /* 0x0000000b06079899 */ /* 0x000fe4000800063f */
[----:B------:R-:W-:Y:S01]  /*06b0*/  @!UP1 USHF.L.U32 UR6, UR6, 0x1, URZ ;  /* 0x0000000106069899 */ /* 0x000fe2000800063f */
[----:B------:R-:W-:Y:S01]  /*06c0*/  VOTEU.ALL UP0, P0 ;  /* 0x00000000003f7886 */ /* 0x000fe20000000000 */
[----:B-1----:R-:W-:Y:S01]  /*06d0*/  @!UP1 ULEA UR9, UR10, UR9, 0x18 ;  /* 0x000000090a099291 */ /* 0x002fe2000f8ec03f */
[----:B------:R-:W-:Y:S02]  /*06e0*/  VOTEU.ALL UP1, P0 ;  /* 0x00000000003f7886 */ /* 0x000fe40000020000 */
[----:B------:R-:W-:Y:S01]  /*06f0*/  ULDC.64 UR10, c[0x0][0x598] ;  /* 0x00016600000a7ab9 */ /* 0x000fe20000000a00 */
[----:B------:R-:W-:Y:S01]  /*0700*/  ISETP.NE.AND P0, PT, R0, 0x3, PT ;  /* 0x000000030000780c */ /* 0x000fe20003f05270 */
[----:B------:R-:W0:Y:S02]  /*0710*/  FENCE.VIEW.ASYNC.S ;  /* 0x00000000000073c6 */ /* 0x000e240000000000 */
[----:B0-----:R0:W1:Y:S01]  /*0720*/  @!UP0 SYNCS.EXCH.64 URZ, [UR8+0x110], UR4 ;  /* 0x00011004083f85b2 */ /* 0x0010620008000100 */
[----:B------:R-:W-:-:S02]  /*0730*/  ISETP.NE.U32.AND P1, PT, RZ, UR10, PT ;  /* 0x0000000aff007c0c */ /* 0x000fc4000bf25070 */
[----:B------:R-:W-:Y:S02]  /*0740*/  ISETP.EQ.OR P0, PT, R0, RZ, !P0 ;  /* 0x000000ff0000720c */ /* 0x000fe40004702670 */
[----:B------:R-:W-:Y:S02]  /*0750*/  ISETP.NE.AND.EX P1, PT, RZ, UR11, PT, P1 ;  /* 0x0000000bff007c0c */ /* 0x000fe4000bf25310 */
[----:B------:R-:W-:-:S04]  /*0760*/  ISETP.EQ.AND P0, PT, R8, RZ, P0 ;  /* 0x000000ff0800720c */ /* 0x000fc80000702270 */
[----:B------:R-:W-:-:S04]  /*0770*/  SEL R16, RZ, 0x1, !P0 ;  /* 0x00000001ff107807 */ /* 0x000fc80004000000 */
[----:B------:R-:W-:Y:S01]  /*0780*/  SEL R16, R16, 0x2, P3 ;  /* 0x0000000210107807 */ /* 0x000fe20001800000 */
[----:B------:R0:W1:Y:S01]  /*0790*/  @!UP1 SYNCS.EXCH.64 URZ, [UR8+0x118], UR4 ;  /* 0x00011804083f95b2 */ /* 0x0000620008000100 */
[----:B------:R-:W-:Y:S01]  /*07a0*/  NOP ;  /* 0x0000000000007918 */ /* 0x000fe20000000000 */
[----:B------:R0:W1:Y:S01]  /*07b0*/  @!UP2 SYNCS.EXCH.64 URZ, [UR9+0xf0], UR6 ;  /* 0x0000f006093fa5b2 */ /* 0x0000620008000100 */
[----:B------:R0:W1:Y:S01]  /*07c0*/  @!UP3 SYNCS.EXCH.64 URZ, [UR9+0xf8], UR6 ;  /* 0x0000f806093fb5b2 */ /* 0x0000620008000100 */
[----:B------:R0:W1:Y:S01]  /*07d0*/  @!UP4 SYNCS.EXCH.64 URZ, [UR9+0x100], UR6 ;  /* 0x00010006093fc5b2 */ /* 0x0000620008000100 */
[----:B------:R0:W1:Y:S01]  /*07e0*/  @!UP5 SYNCS.EXCH.64 URZ, [UR9+0x108], UR6 ;  /* 0x00010806093fd5b2 */ /* 0x0000620008000100 */
[----:B------:R-:W-:Y:S01]  /*07f0*/  NOP ;  /* 0x0000000000007918 */ /* 0x000fe20000000000 */
[----:B-1----:R-:W-:Y:S06]  /*0800*/  BAR.SYNC.DEFER_BLOCKING 0x0 ;  /* 0x0000000000007b1d */ /* 0x002fec0000010000 */
[----:B0-2---:R-:W-:Y:S05]  /*0810*/  @!P1 BRA `(.L_x_4) ;  /* 0x00000000001c9947 */ /* 0x005fea0003800000 */
[----:B------:R-:W0:Y:S02]  /*0820*/  LDC.64 R6, c[0x0][0x598] ;  /* 0x00016600ff067b82 */ /* 0x000e240000000a00 */
[----:B0-----:R-:W2:Y:S02]  /*0830*/  LDG.E.64 R6, desc[UR36][R6.64] ;  /* 0x0000002406067981 */ /* 0x001ea4000c1e1b00 */
[----:B--2---:R-:W-:-:S04]  /*0840*/  ISETP.NE.U32.AND P0, PT, R6, RZ, PT ;  /* 0x000000ff0600720c */ /* 0x004fc80003f05070 */
[----:B------:R-:W-:-:S13]  /*0850*/  ISETP.NE.AND.EX P0, PT, R7, RZ, PT, P0 ;  /* 0x000000ff0700720c */ /* 0x000fda0003f05300 */
[----:B------:R-:W-:Y:S05]  /*0860*/  @!P0 BRA `(.L_x_4) ;  /* 0x0000000000088947 */ /* 0x000fea0003800000 */
[----:B------:R1:W5:Y:S01]  /*0870*/  LD.E R56, desc[UR36][R6.64] ;  /* 0x0000002406387980 */ /* 0x000362000c101900 */
[----:B------:R-:W-:Y:S05]  /*0880*/  BRA `(.L_x_5) ;  /* 0x0000000000247947 */ /* 0x000fea0003800000 */
.L_x_4:
[----:B------:R-:W-:Y:S02]  /*0890*/  ULDC.64 UR4, c[0x0][0x588] ;  /* 0x0001620000047ab9 */ /* 0x000fe40000000a00 */
[----:B------:R-:W-:-:S04]  /*08a0*/  ISETP.NE.U32.AND P0, PT, RZ, UR4, PT ;  /* 0x00000004ff007c0c */ /* 0x000fc8000bf05070 */
[----:B------:R-:W-:-:S13]  /*08b0*/  ISETP.NE.AND.EX P0, PT, RZ, UR5, PT, P0 ;  /* 0x00000005ff007c0c */ /* 0x000fda000bf05300 */
[----:B------:R-:W-:Y:S05]  /*08c0*/  @!P0 BRA `(.L_x_6) ;  /* 0x00000000000c8947 */ /* 0x000fea0003800000 */
[----:B------:R-:W0:Y:S02]  /*08d0*/  LDC.64 R56, c[0x0][0x588] ;  /* 0x00016200ff387b82 */ /* 0x000e240000000a00 */
[----:B0-----:R0:W5:Y:S01]  /*08e0*/  LDG.E R56, desc[UR36][R56.64] ;  /* 0x0000002438387981 */ /* 0x001162000c1e1900 */
[----:B------:R-:W-:Y:S05]  /*08f0*/  BRA `(.L_x_5) ;  /* 0x0000000000087947 */ /* 0x000fea0003800000 */
.L_x_6:
[----:B------:R-:W-:Y:S02]  /*0900*/  ULDC UR4, c[0x0][0x580] ;  /* 0x0001600000047ab9 */ /* 0x000fe40000000800 */
[----:B------:R-:W-:-:S07]  /*0910*/  IMAD.U32 R56, RZ, RZ, UR4 ;  /* 0x00000004ff387e24 */ /* 0x000fce000f8e00ff */
.L_x_5:
[----:B------:R-:W-:Y:S02]  /*0920*/  ULDC.64 UR4, c[0x0][0x5a0] ;  /* 0x0001680000047ab9 */ /* 0x000fe40000000a00 */
[----:B------:R-:W-:-:S04]  /*0930*/  ISETP.NE.U32.AND P0, PT, RZ, UR4, PT ;  /* 0x00000004ff007c0c */ /* 0x000fc8000bf05070 */
[----:B------:R-:W-:-:S13]  /*0940*/  ISETP.NE.AND.EX P0, PT, RZ, UR5, PT, P0 ;  /* 0x00000005ff007c0c */ /* 0x000fda000bf05300 */
[----:B------:R-:W-:Y:S05]  /*0950*/  @!P0 BRA `(.L_x_7) ;  /* 0x00000000001c8947 */ /* 0x000fea0003800000 */
[----:B-1----:R-:W1:Y:S02]  /*0960*/  LDC.64 R6, c[0x0][0x5a0] ;  /* 0x00016800ff067b82 */ /* 0x002e640000000a00 */
[----:B-1----:R-:W2:Y:S02]  /*0970*/  LDG.E.64 R6, desc[UR36][R6.64] ;  /* 0x0000002406067981 */ /* 0x002ea4000c1e1b00 */
[----:B--2---:R-:W-:-:S04]  /*0980*/  ISETP.NE.U32.AND P0, PT, R6, RZ, PT ;  /* 0x000000ff0600720c */ /* 0x004fc80003f05070 */
[----:B------:R-:W-:-:S13]  /*0990*/  ISETP.NE.AND.EX P0, PT, R7, RZ, PT, P0 ;  /* 0x000000ff0700720c */ /* 0x000fda0003f05300 */
[----:B------:R-:W-:Y:S05]  /*09a0*/  @!P0 BRA `(.L_x_7) ;  /* 0x0000000000088947 */ /* 0x000fea0003800000 */
[----:B0-----:R2:W5:Y:S01]  /*09b0*/  LD.E R57, desc[UR36][R6.64] ;  /* 0x0000002406397980 */ /* 0x001562000c101900 */
[----:B------:R-:W-:Y:S05]  /*09c0*/  BRA `(.L_x_8) ;  /* 0x0000000000247947 */ /* 0x000fea0003800000 */
.L_x_7:
[----:B------:R-:W-:Y:S02]  /*09d0*/  ULDC.64 UR4, c[0x0][0x590] ;  /* 0x0001640000047ab9 */ /* 0x000fe40000000a00 */
[----:B------:R-:W-:-:S04]  /*09e0*/  ISETP.NE.U32.AND P0, PT, RZ, UR4, PT ;  /* 0x00000004ff007c0c */ /* 0x000fc8000bf05070 */
[----:B------:R-:W-:-:S13]  /*09f0*/  ISETP.NE.AND.EX P0, PT, RZ, UR5, PT, P0 ;  /* 0x00000005ff007c0c */ /* 0x000fda000bf05300 */
[----:B------:R-:W-:Y:S05]  /*0a00*/  @!P0 BRA `(.L_x_9) ;  /* 0x00000000000c8947 */ /* 0x000fea0003800000 */
[----:B-1----:R-:W0:Y:S02]  /*0a10*/  LDC.64 R6, c[0x0][0x590] ;  /* 0x00016400ff067b82 */ /* 0x002e240000000a00 */
[----:B0-----:R0:W5:Y:S01]  /*0a20*/  LDG.E R57, desc[UR36][R6.64] ;  /* 0x0000002406397981 */ /* 0x001162000c1e1900 */
[----:B------:R-:W-:Y:S05]  /*0a30*/  BRA `(.L_x_8) ;  /* 0x0000000000087947 */ /* 0x000fea0003800000 */
.L_x_9:
[----:B------:R-:W-:Y:S02]  /*0a40*/  ULDC UR4, c[0x0][0x584] ;  /* 0x0001610000047ab9 */ /* 0x000fe40000000800 */
[----:B0-----:R-:W-:-:S07]  /*0a50*/  IMAD.U32 R57, RZ, RZ, UR4 ;  /* 0x00000004ff397e24 */ /* 0x001fce000f8e00ff */
.L_x_8:
[----:B------:R-:W3:Y:S01]  /*0a60*/  LDC R2, c[0x0][0x65c] ;  /* 0x00019700ff027b82 */ /* 0x000ee20000000800 */
[----:B------:R-:W4:Y:S01]  /*0a70*/  S2R R14, SR_CTAID.Y ;  /* 0x00000000000e7919 */ /* 0x000f220000002600 */
[----:B------:R-:W-:Y:S01]  /*0a80*/  ULDC UR6, c[0x0][0x28c] ;  /* 0x0000a30000067ab9 */ /* 0x000fe20000000800 */
[----:B------:R-:W-:Y:S01]  /*0a90*/  ISETP.NE.AND P0, PT, R8, 0x2, PT ;  /* 0x000000020800780c */ /* 0x000fe20003f05270 */
[----:B------:R-:W-:Y:S01]  /*0aa0*/  UIADD3 UR6, UR6, 0x3f, URZ ;  /* 0x0000003f06067890 */ /* 0x000fe2000fffe03f */
[----:B012---:R-:W0:Y:S01]  /*0ab0*/  S2R R6, SR_CTAID.X ;  /* 0x0000000000067919 */ /* 0x007e220000002500 */
[----:B------:R-:W-:Y:S01]  /*0ac0*/  IMAD.MOV.U32 R7, RZ, RZ, RZ ;  /* 0x000000ffff077224 */ /* 0x000fe200078e00ff */
[----:B------:R-:W-:Y:S01]  /*0ad0*/  UMOV UR38, URZ ;  /* 0x0000003f00267c82 */ /* 0x000fe20008000000 */
[----:B------:R-:W-:Y:S01]  /*0ae0*/  USHF.R.S32.HI UR7, URZ, 0x1f, UR6 ;  /* 0x0000001f3f077899 */ /* 0x000fe20008011406 */
[----:B------:R-:W-:Y:S01]  /*0af0*/  UMOV UR39, URZ ;  /* 0x0000003f00277c82 */ /* 0x000fe20008000000 */
[----:B------:R-:W-:-:S02]  /*0b00*/  ULDC.64 UR8, c[0x0][0x650] ;  /* 0x0001940000087ab9 */ /* 0x000fc40000000a00 */
[----:B------:R-:W-:-:S04]  /*0b10*/  ULEA.HI UR7, UR7, UR6, URZ, 0x6 ;  /* 0x0000000607077291 */ /* 0x000fc8000f8f303f */
[----:B------:R-:W-:Y:S01]  /*0b20*/  USHF.R.S32.HI UR40, URZ, 0x6, UR7 ;  /* 0x000000063f287899 */ /* 0x000fe20008011407 */
[----:B---3--:R-:W-:-:S13]  /*0b30*/  ISETP.NE.AND P1, PT, R2, 0x1, PT ;  /* 0x000000010200780c */ /* 0x008fda0003f25270 */
[----:B------:R-:W0:Y:S01]  /*0b40*/  @P1 LDC R19, c[0x0][0x10] ;  /* 0x00000400ff131b82 */ /* 0x000e220000000800 */
[----:B----4-:R-:W-:Y:S02]  /*0b50*/  @P1 IMAD.MOV.U32 R8, RZ, RZ, R14 ;  /* 0x000000ffff081224 */ /* 0x010fe400078e000e */
[----:B------:R-:W-:Y:S02]  /*0b60*/  @P1 IMAD.MOV.U32 R9, RZ, RZ, RZ ;  /* 0x000000ffff091224 */ /* 0x000fe400078e00ff */
[----:B------:R-:W-:-:S03]  /*0b70*/  @P1 IMAD.MOV.U32 R17, RZ, RZ, RZ ;  /* 0x000000ffff111224 */ /* 0x000fc600078e00ff */
[----:B------:R-:W1:Y:S01]  /*0b80*/  @!P1 LDC R11, c[0x0][0xc] ;  /* 0x00000300ff0b9b82 */ /* 0x000e620000000800 */
[----:B------:R-:W-:Y:S01]  /*0b90*/  ULDC UR4, c[0x0][0xc] ;  /* 0x0000030000047ab9 */ /* 0x000fe20000000800 */
[----:B------:R-:W-:Y:S02]  /*0ba0*/  ULDC UR5, c[0x0][0x10] ;  /* 0x0000040000057ab9 */ /* 0x000fe40000000800 */
[----:B------:R-:W-:-:S04]  /*0bb0*/  UIMAD.WIDE.U32 UR4, UR4, UR5, URZ ;  /* 0x00000005040472a5 */ /* 0x000fc8000f8e003f */
[----:B------:R-:W2:Y:S01]  /*0bc0*/  LDC R2, c[0x0][0x14] ;  /* 0x00000500ff027b82 */ /* 0x000ea20000000800 */
[----:B0-----:R-:W-:-:S04]  /*0bd0*/  @P1 IMAD.WIDE.U32 R18, R6, R19, R8 ;  /* 0x0000001306121225 */ /* 0x001fc800078e0008 */
[----:B------:R-:W-:Y:S02]  /*0be0*/  @P1 IMAD.IADD R17, R19, 0x1, R17 ;  /* 0x0000000113111824 */ /* 0x000fe400078e0211 */
[----:B-1----:R-:W-:-:S04]  /*0bf0*/  @!P1 IMAD.WIDE.U32 R8, R11, R14, R6 ;  /* 0x0000000e0b089225 */ /* 0x002fc800078e0006 */
[----:B------:R-:W-:Y:S02]  /*0c00*/  @!P1 IMAD.MOV.U32 R18, RZ, RZ, R8 ;  /* 0x000000ffff129224 */ /* 0x000fe400078e0008 */
[----:B------:R-:W-:Y:S02]  /*0c10*/  @!P1 IMAD.MOV.U32 R17, RZ, RZ, R9 ;  /* 0x000000ffff119224 */ /* 0x000fe400078e0009 */
[----:B--2---:R-:W-:-:S04]  /*0c20*/  IMAD.WIDE.U32 R12, R2, UR4, RZ ;  /* 0x00000004020c7c25 */ /* 0x004fc8000f8e00ff */
[----:B------:R-:W-:Y:S01]  /*0c30*/  IMAD R23, R2, UR5, RZ ;  /* 0x0000000502177c24 */ /* 0x000fe2000f8e02ff */
[----:B------:R0:W-:Y:S03]  /*0c40*/  STL.64 [R1], R12 ;  /* 0x0000000c01007387 */ /* 0x0001e60000100a00 */
[----:B------:R-:W-:Y:S01]  /*0c50*/  IMAD.IADD R23, R13, 0x1, R23 ;  /* 0x000000010d177824 */ /* 0x000fe200078e0217 */
[----:B------:R-:W-:Y:S06]  /*0c60*/  @P0 BRA `(.L_x_10) ;  /* 0x0000000000240947 */ /* 0x000fec0003800000 */
[----:B------:R-:W-:Y:S01]  /*0c70*/  USHF.R.U32.HI UR4, URZ, 0x1, UR40 ;  /* 0x000000013f047899 */ /* 0x000fe20008011628 */
[----:B------:R-:W-:Y:S01]  /*0c80*/  IADD3 R18, P0, R18, R12, RZ ;  /* 0x0000000c12127210 */ /* 0x000fe20007f1e0ff */
[----:B------:R-:W-:Y:S02]  /*0c90*/  UISETP.GE.U32.AND UP0, UPT, UR40, 0xe, UPT ;  /* 0x0000000e2800788c */ /* 0x000fe4000bf06070 */
[----:B------:R-:W-:Y:S02]  /*0ca0*/  UIMAD.WIDE.U32 UR4, UR4, -0x6db6db6d, URZ ;  /* 0x92492493040478a5 */ /* 0x000fe4000f8e003f */
[----:B------:R-:W-:Y:S01]  /*0cb0*/  IMAD.X R17, R23, 0x1, R17, P0 ;  /* 0x0000000117117824 */ /* 0x000fe200000e0611 */
[----:B------:R-:W-:Y:S01]  /*0cc0*/  UMOV UR39, URZ ;  /* 0x0000003f00277c82 */ /* 0x000fe20008000000 */
[----:B------:R-:W-:-:S04]  /*0cd0*/  USHF.R.U32.HI UR4, URZ, 0x2, UR5 ;  /* 0x000000023f047899 */ /* 0x000fc80008011605 */
[----:B------:R-:W-:Y:S02]  /*0ce0*/  UIMAD UR38, UR4, -0xe, UR40 ;  /* 0xfffffff2042678a4 */ /* 0x000fe4000f8e0228 */
[----:B------:R-:W-:-:S12]  /*0cf0*/  @UP0 ULOP3.LUT UR39, UR4, 0x1, URZ, 0xc0, !UPT ;  /* 0x0000000104270892 */ /* 0x000fd8000f8ec03f */
.L_x_10:
[----:B------:R-:W-:Y:S01]  /*0d00*/  ISETP.GE.U32.AND P0, PT, R18, UR8, PT ;  /* 0x0000000812007c0c */ /* 0x000fe2000bf06070 */
[----:B------:R-:W-:Y:S01]  /*0d10*/  IMAD.MOV.U32 R19, RZ, RZ, -0x1 ;  /* 0xffffffffff137424 */ /* 0x000fe200078e00ff */
[----:B------:R-:W-:Y:S01]  /*0d20*/  PRMT R8, RZ, 0x7610, R8 ;  /* 0x00007610ff087816 */ /* 0x000fe20000000008 */
[----:B------:R-:W-:Y:S01]  /*0d30*/  IMAD.MOV.U32 R22, RZ, RZ, -0x1 ;  /* 0xffffffffff167424 */ /* 0x000fe200078e00ff */
[----:B------:R-:W-:Y:S01]  /*0d40*/  ISETP.GE.U32.AND.EX P0, PT, R17, UR9, PT, P0 ;  /* 0x0000000911007c0c */ /* 0x000fe2000bf06100 */
[----:B------:R-:W-:-:S12]  /*0d50*/  IMAD.MOV.U32 R2, RZ, RZ, -0x1 ;  /* 0xffffffffff027424 */ /* 0x000fd800078e00ff */
[----:B------:R-:W-:Y:S05]  /*0d60*/  @P0 BRA `(.L_x_11) ;  /* 0x00000004005c0947 */ /* 0x000fea0003800000 */
[----:B------:R-:W1:Y:S01]  /*0d70*/  LDC.64 R20, c[0x0][0x628] ;  /* 0x00018a00ff147b82 */ /* 0x000e620000000a00 */
[----:B------:R-:W-:Y:S02]  /*0d80*/  IMAD.MOV.U32 R8, RZ, RZ, R18 ;  /* 0x000000ffff087224 */ /* 0x000fe400078e0012 */
[----:B------:R-:W-:-:S05]  /*0d90*/  IMAD.MOV.U32 R9, RZ, RZ, R17 ;  /* 0x000000ffff097224 */ /* 0x000fca00078e0011 */
[----:B------:R-:W2:Y:S08]  /*0da0*/  LDC R2, c[0x0][0x630] ;  /* 0x00018c00ff027b82 */ /* 0x000eb00000000800 */
[----:B------:R-:W3:Y:S01]  /*0db0*/  LDC.64 R24, c[0x0][0x620] ;  /* 0x00018800ff187b82 */ /* 0x000ee20000000a00 */
[----:B-1----:R-:W-:-:S04]  /*0dc0*/  ISETP.NE.U32.AND P0, PT, R20, RZ, PT ;  /* 0x000000ff1400720c */ /* 0x002fc80003f05070 */
[----:B------:R-:W-:-:S13]  /*0dd0*/  ISETP.NE.AND.EX P0, PT, R21, RZ, PT, P0 ;  /* 0x000000ff1500720c */ /* 0x000fda0003f05300 */
[----:B--23--:R-:W-:Y:S05]  /*0de0*/  @!P0 BRA `(.L_x_12) ;  /* 0x0000000000288947 */ /* 0x00cfea0003800000 */
[----:B0-----:R-:W0:Y:S02]  /*0df0*/  LDC R13, c[0x0][0x634] ;  /* 0x00018d00ff0d7b82 */ /* 0x001e240000000800 */
[----:B0-----:R-:W-:-:S05]  /*0e00*/  IADD3 R13, P0, R18, R13, RZ ;  /* 0x0000000d120d7210 */ /* 0x001fca0007f1e0ff */
[----:B------:R-:W-:-:S04]  /*0e10*/  IMAD.X R15, RZ, RZ, R17, P0 ;  /* 0x000000ffff0f7224 */ /* 0x000fc800000e0611 */
[----:B------:R-:W-:-:S04]  /*0e20*/  IMAD.WIDE.U32 R8, R15, R20, RZ ;  /* 0x000000140f087225 */ /* 0x000fc800078e00ff */
[----:B------:R-:W-:-:S04]  /*0e30*/  IMAD.WIDE.U32 R10, P0, R13, R21, R8 ;  /* 0x000000150d0a7225 */ /* 0x000fc80007800008 */
[----:B------:R-:W-:-:S04]  /*0e40*/  IMAD.WIDE.U32 R8, R13, R20, RZ ;  /* 0x000000140d087225 */ /* 0x000fc800078e00ff */
[----:B------:R-:W-:Y:S01]  /*0e50*/  IMAD.X R13, RZ, RZ, RZ, P0 ;  /* 0x000000ffff0d7224 */ /* 0x000fe200000e06ff */
[----:B------:R-:W-:Y:S01]  /*0e60*/  IADD3 RZ, P0, R9, R10, RZ ;  /* 0x0000000a09ff7210 */ /* 0x000fe20007f1e0ff */
[----:B------:R-:W-:-:S04]  /*0e70*/  IMAD.MOV.U32 R12, RZ, RZ, R11 ;  /* 0x000000ffff0c7224 */ /* 0x000fc800078e000b */
[----:B------:R-:W-:-:S08]  /*0e80*/  IMAD.WIDE.U32.X R8, R15, R21, R12, P0 ;  /* 0x000000150f087225 */ /* 0x000fd000000e040c */
.L_x_12:
[-CC-:B------:R-:W-:Y:S01]  /*0e90*/  SHF.R.U64 R31, R8, R2.reuse, R9.reuse ;  /* 0x00000002081f7219 */ /* 0x180fe20000001209 */
[----:B0-----:R-:W0:Y:S01]  /*0ea0*/  LDC R12, c[0x0][0x618] ;  /* 0x00018600ff0c7b82 */ /* 0x001e220000000800 */
[----:B------:R-:W-:Y:S01]  /*0eb0*/  SHF.R.U32.HI R7, RZ, R2, R9 ;  /* 0x00000002ff077219 */ /* 0x000fe20000011609 */
[----:B------:R-:W-:Y:S01]  /*0ec0*/  ULDC UR4, c[0x0][0x150] ;  /* 0x0000540000047ab9 */ /* 0x000fe20000000800 */
[----:B------:R-:W-:Y:S01]  /*0ed0*/  IADD3 R11, P0, RZ, -R31, RZ ;  /* 0x8000001fff0b7210 */ /* 0x000fe20007f1e0ff */
[----:B------:R-:W-:Y:S01]  /*0ee0*/  IMAD.MOV.U32 R19, RZ, RZ, R17 ;  /* 0x000000ffff137224 */ /* 0x000fe200078e0011 */
[----:B------:R-:W-:-:S03]  /*0ef0*/  I2FP.F32.U32 R2, R6 ;  /* 0x0000000600027245 */ /* 0x000fc60000201000 */
[----:B------:R-:W1:Y:S01]  /*0f00*/  LDC.64 R26, c[0x0][0x640] ;  /* 0x00019000ff1a7b82 */ /* 0x000e620000000a00 */
[----:B------:R-:W-:Y:S02]  /*0f10*/  IMAD.X R13, RZ, RZ, ~R7, P0 ;  /* 0x000000ffff0d7224 */ /* 0x000fe400000e0e07 */
[----:B------:R-:W-:Y:S01]  /*0f20*/  FMUL R2, R2, UR4 ;  /* 0x0000000402027c20 */ /* 0x000fe20008400000 */
[----:B------:R-:W-:Y:S01]  /*0f30*/  IMAD.WIDE.U32 R8, R11, R24, R18 ;  /* 0x000000180b087225 */ /* 0x000fe200078e0012 */
[----:B------:R-:W-:-:S03]  /*0f40*/  ULDC UR4, c[0x0][0x154] ;  /* 0x0000550000047ab9 */ /* 0x000fc60000000800 */
[----:B------:R-:W-:Y:S01]  /*0f50*/  IMAD R10, R13, R24, RZ ;  /* 0x000000180d0a7224 */ /* 0x000fe200078e02ff */
[----:B------:R-:W2:Y:S01]  /*0f60*/  LDC R7, c[0x0][0x144] ;  /* 0x00005100ff077b82 */ /* 0x000ea20000000800 */
[----:B------:R-:W3:Y:S02]  /*0f70*/  F2I.U32.TRUNC.NTZ R2, R2 ;  /* 0x0000000200027305 */ /* 0x000ee4000020f000 */
[----:B------:R-:W-:-:S04]  /*0f80*/  IMAD R11, R11, R25, R10 ;  /* 0x000000190b0b7224 */ /* 0x000fc800078e020a */
[----:B------:R-:W-:Y:S01]  /*0f90*/  IMAD.IADD R9, R9, 0x1, R11 ;  /* 0x0000000109097824 */ /* 0x000fe200078e020b */
[----:B------:R-:W4:Y:S01]  /*0fa0*/  LDC R22, c[0x0][0x608] ;  /* 0x00018200ff167b82 */ /* 0x000f220000000800 */
[----:B------:R-:W-:-:S03]  /*0fb0*/  IMAD.MOV.U32 R11, RZ, RZ, -0x1 ;  /* 0xffffffffff0b7424 */ /* 0x000fc600078e00ff */
[--C-:B0-----:R-:W-:Y:S02]  /*0fc0*/  SHF.R.U64 R20, R8, R12, R9.reuse ;  /* 0x0000000c08147219 */ /* 0x101fe40000001209 */
[----:B------:R-:W-:Y:S02]  /*0fd0*/  I2FP.F32.U32 R8, R14 ;  /* 0x0000000e00087245 */ /* 0x000fe40000201000 */
[----:B------:R-:W0:Y:S01]  /*0fe0*/  LDC R24, c[0x0][0x658] ;  /* 0x00019600ff187b82 */ /* 0x000e220000000800 */
[----:B-1----:R-:W-:Y:S01]  /*0ff0*/  ISETP.NE.U32.AND P0, PT, R26, RZ, PT ;  /* 0x000000ff1a00720c */ /* 0x002fe20003f05070 */
[----:B---3--:R-:W-:Y:S02]  /*1000*/  IMAD.MOV R10, RZ, RZ, -R2 ;  /* 0x000000ffff0a7224 */ /* 0x008fe400078e0a02 */
[----:B------:R-:W-:Y:S01]  /*1010*/  FMUL R8, R8, UR4 ;  /* 0x0000000408087c20 */ /* 0x000fe20008400000 */
[----:B------:R-:W-:Y:S02]  /*1020*/  SHF.R.U32.HI R9, RZ, R12, R9 ;  /* 0x0000000cff097219 */ /* 0x000fe40000011609 */
[----:B------:R-:W-:Y:S01]  /*1030*/  ISETP.NE.AND.EX P0, PT, R27, RZ, PT, P0 ;  /* 0x000000ff1b00720c */ /* 0x000fe20003f05300 */
[----:B------:R1:W3:Y:S01]  /*1040*/  F2I.U32.TRUNC.NTZ R15, R8 ;  /* 0x00000008000f7305 */ /* 0x0002e2000020f000 */
[----:B------:R-:W1:Y:S01]  /*1050*/  LDC R19, c[0x0][0x148] ;  /* 0x00005200ff137b82 */ /* 0x000e620000000800 */
[----:B--2---:R-:W-:-:S07]  /*1060*/  IMAD R2, R7, R10, R6 ;  /* 0x0000000a07027224 */ /* 0x004fce00078e0206 */
[----:B------:R-:W2:Y:S01]  /*1070*/  LDC R25, c[0x0][0x600] ;  /* 0x00018000ff197b82 */ /* 0x000ea20000000800 */
[-CC-:B----4-:R-:W-:Y:S02]  /*1080*/  SHF.R.U64 R32, R20, R22.reuse, R9.reuse ;  /* 0x0000001614207219 */ /* 0x190fe40000001209 */
[----:B------:R-:W-:Y:S01]  /*1090*/  SHF.R.U32.HI R7, RZ, R22, R9 ;  /* 0x00000016ff077219 */ /* 0x000fe20000011609 */
[----:B------:R-:W-:-:S04]  /*10a0*/  IMAD.MOV.U32 R9, RZ, RZ, 0x1 ;  /* 0x00000001ff097424 */ /* 0x000fc800078e00ff */
[----:B------:R-:W4:Y:S01]  /*10b0*/  LDC R28, c[0x0][0x648] ;  /* 0x00019200ff1c7b82 */ /* 0x000f220000000800 */
[-C--:B0-----:R-:W-:Y:S02]  /*10c0*/  SHF.L.U32 R6, R11, R24.reuse, RZ ;  /* 0x000000180b067219 */ /* 0x081fe400000006ff */
[--C-:B------:R-:W-:Y:S02]  /*10d0*/  SHF.R.U64 R22, R32, R24, R7.reuse ;  /* 0x0000001820167219 */ /* 0x100fe40000001207 */
[----:B------:R-:W-:Y:S02]  /*10e0*/  LOP3.LUT R13, RZ, R6, RZ, 0x33, !PT ;  /* 0x00000006ff0d7212 */ /* 0x000fe400078e33ff */
[-C--:B------:R-:W-:Y:S01]  /*10f0*/  SHF.R.U32.HI R7, RZ, R24.reuse, R7 ;  /* 0x00000018ff077219 */ /* 0x080fe20000011607 */
[----:B------:R-:W0:Y:S01]  /*1100*/  LDC R29, c[0x0][0x638] ;  /* 0x00018e00ff1d7b82 */ /* 0x000e220000000800 */
[----:B------:R-:W-:Y:S01]  /*1110*/  SHF.L.U32 R12, R9, R24, RZ ;  /* 0x00000018090c7219 */ /* 0x000fe200000006ff */
[----:B------:R-:W-:-:S06]  /*1120*/  IMAD.MOV.U32 R6, RZ, RZ, R22 ;  /* 0x000000ffff067224 */ /* 0x000fcc00078e0016 */
[----:B------:R-:W0:Y:S01]  /*1130*/  LDC R30, c[0x0][0x610] ;  /* 0x00018400ff1e7b82 */ /* 0x000e220000000800 */
[----:B-1-3--:R-:W-:Y:S05]  /*1140*/  @!P0 BRA `(.L_x_13) ;  /* 0x0000000000288947 */ /* 0x00afea0003800000 */
[----:B------:R-:W1:Y:S02]  /*1150*/  LDC R11, c[0x0][0x64c] ;  /* 0x00019300ff0b7b82 */ /* 0x000e640000000800 */
[----:B-1----:R-:W-:-:S05]  /*1160*/  IADD3 R11, P0, R22, R11, RZ ;  /* 0x0000000b160b7210 */ /* 0x002fca0007f1e0ff */
        /* <DEDUP_REMOVED lines=8> */
.L_x_13:
[----:B----4-:R-:W-:Y:S01]  /*11f0*/  SHF.R.U64 R6, R6, R28, R7 ;  /* 0x0000001c06067219 */ /* 0x010fe20000001207 */
[----:B--2---:R-:W-:Y:S01]  /*1200*/  VIADD R7, R25, 0xffffffff ;  /* 0xffffffff19077836 */ /* 0x004fe20000000000 */
[----:B------:R-:W-:Y:S01]  /*1210*/  LOP3.LUT R13, R32, R13, RZ, 0xc0, !PT ;  /* 0x0000000d200d7212 */ /* 0x000fe200078ec0ff */
[----:B------:R-:W-:Y:S02]  /*1220*/  IMAD.MOV R15, RZ, RZ, -R15 ;  /* 0x000000ffff0f7224 */ /* 0x000fe400078e0a0f */
[----:B------:R-:W-:Y:S01]  /*1230*/  IMAD.MOV R8, RZ, RZ, -R6 ;  /* 0x000000ffff087224 */ /* 0x000fe200078e0a06 */
[----:B------:R-:W-:Y:S01]  /*1240*/  LOP3.LUT R7, R20, R7, RZ, 0xc0, !PT ;  /* 0x0000000714077212 */ /* 0x000fe200078ec0ff */
[----:B------:R-:W-:Y:S02]  /*1250*/  IMAD R13, R12, R6, R13 ;  /* 0x000000060c0d7224 */ /* 0x000fe400078e020d */
[----:B------:R-:W-:Y:S02]  /*1260*/  @P1 IMAD R2, R19, R15, R14 ;  /* 0x0000000f13021224 */ /* 0x000fe400078e020e */
[----:B0-----:R-:W-:-:S02]  /*1270*/  IMAD R6, R8, R29, R22 ;  /* 0x0000001d08067224 */ /* 0x001fc400078e0216 */
[----:B------:R-:W-:Y:S02]  /*1280*/  IMAD R2, R13, R30, R2 ;  /* 0x0000001e0d027224 */ /* 0x000fe400078e0202 */
[----:B------:R-:W-:Y:S02]  /*1290*/  IMAD R19, R6, R25, R7 ;  /* 0x0000001906137224 */ /* 0x000fe400078e0207 */
[----:B------:R-:W-:-:S03]  /*12a0*/  IMAD.MOV.U32 R8, RZ, RZ, 0x1 ;  /* 0x00000001ff087424 */ /* 0x000fc600078e00ff */
[----:B------:R-:W-:Y:S02]  /*12b0*/  SEL R22, R19, R2, !P1 ;  /* 0x0000000213167207 */ /* 0x000fe40004800000 */
[----:B------:R-:W-:Y:S01]  /*12c0*/  SEL R19, R2, R19, !P1 ;  /* 0x0000001302137207 */ /* 0x000fe20004800000 */
[----:B------:R-:W-:-:S07]  /*12d0*/  IMAD.MOV.U32 R2, RZ, RZ, R31 ;  /* 0x000000ffff027224 */ /* 0x000fce00078e001f */
.L_x_11:
[----:B------:R-:W-:Y:S05]  /*12e0*/  @!P2 BRA `(.L_x_14) ;  /* 0x000000380010a947 */ /* 0x000fea0003800000 */
[----:B------:R-:W-:-:S13]  /*12f0*/  ISETP.GT.U32.AND P0, PT, R33, 0x1, PT ;  /* 0x000000012100780c */ /* 0x000fda0003f04070 */
[----:B------:R-:W-:Y:S05]  /*1300*/  @P0 EXIT ;  /* 0x000000000000094d */ /* 0x000fea0003800000 */
.L_x_15:
[----:B------:R-:W-:-:S08]  /*1310*/  NOP ;  /* 0x0000000000007918 */ /* 0x000fd00000000000 */
[----:B------:R-:W1:Y:S02]  /*1320*/  USETMAXREG.TRY_ALLOC.CTAPOOL UP0, 0xe8 ;  /* 0x000000e8000079c8 */ /* 0x000e640008000600 */
[----:B-1----:R-:W-:-:S13]  /*1330*/  PLOP3.LUT P0, PT, PT, PT, UP0, 0x80, 0x0 ;  /* 0x000000000000781c */ /* 0x002fda0003f0f008 */
[----:B------:R-:W-:Y:S05]  /*1340*/  @!P0 BRA `(.L_x_15) ;  /* 0xfffffffc00f08947 */ /* 0x000fea000383ffff */
[----:B------:R-:W-:-:S13]  /*1350*/  LOP3.LUT P0, RZ, R8, 0xff, RZ, 0xc0, !PT ;  /* 0x000000ff08ff7812 */ /* 0x000fda000780c0ff */
[----:B------:R-:W-:Y:S05]  /*1360*/  @!P0 EXIT ;  /* 0x000000000000894d */ /* 0x000fea0003800000 */
[----:B------:R-:W1:Y:S01]  /*1370*/  S2UR UR4, SR_CgaCtaId ;  /* 0x00000000000479c3 */ /* 0x000e620000008800 */
[----:B------:R-:W-:Y:S01]  /*1380*/  VIADD R6, R5, 0xffffffff ;  /* 0xffffffff05067836 */ /* 0x000fe20000000000 */
[----:B------:R-:W-:Y:S01]  /*1390*/  SHF.R.S32.HI R0, RZ, 0x1f, R3 ;  /* 0x0000001fff007819 */ /* 0x000fe20000011403 */
[----:B------:R-:W-:Y:S01]  /*13a0*/  UMOV UR41, 0x400 ;  /* 0x0000040000297882 */ /* 0x000fe20000000000 */
[----:B------:R-:W-:Y:S01]  /*13b0*/  UISETP.LT.AND UP0, UPT, UR40, 0x1, UPT ;  /* 0x000000012800788c */ /* 0x000fe2000bf01270 */
[----:B------:R-:W-:Y:S01]  /*13c0*/  LOP3.LUT R70, R16, 0x1, RZ, 0xfc, !PT ;  /* 0x0000000110467812 */ /* 0x000fe200078efcff */
[----:B------:R-:W-:Y:S01]  /*13d0*/  ULDC UR6, c[0x0][0x284] ;  /* 0x0000a10000067ab9 */ /* 0x000fe20000000800 */
[----:B------:R-:W-:Y:S01]  /*13e0*/  R2UR UR42, R6 ;  /* 0x00000000062a72ca */ /* 0x000fe200000e0000 */
[----:B------:R-:W-:Y:S01]  /*13f0*/  USEL UR43, UR40, 0x1, UP0 ;  /* 0x00000001282b7887 */ /* 0x000fe20008000000 */
[CC--:B------:R-:W-:Y:S01]  /*1400*/  LEA.HI R4, R0.reuse, R3.reuse, RZ, 0x2 ;  /* 0x0000000300047211 */ /* 0x0c0fe200078f10ff */
[----:B------:R-:W-:Y:S01]  /*1410*/  USHF.L.U32 UR46, UR40, 0x1, URZ ;  /* 0x00000001282e7899 */ /* 0x000fe2000800063f */
[----:B------:R-:W-:Y:S01]  /*1420*/  LEA.HI R0, R0, R3, RZ, 0x5 ;  /* 0x0000000300007211 */ /* 0x000fe200078f28ff */
[----:B------:R-:W-:Y:S01]  /*1430*/  UIADD3 UR43, -UR43, UR40, URZ ;  /* 0x000000282b2b7290 */ /* 0x000fe2000fffe13f */
[----:B------:R-:W-:-:S02]  /*1440*/  SHF.R.S32.HI R58, RZ, 0x2, R4 ;  /* 0x00000002ff3a7819 */ /* 0x000fc40000011404 */
[----:B------:R-:W-:Y:S02]  /*1450*/  SHF.R.S32.HI R5, RZ, 0x1f, R4 ;  /* 0x0000001fff057819 */ /* 0x000fe40000011404 */
[----:B------:R-:W-:Y:S02]  /*1460*/  LOP3.LUT R60, R4, 0xfffffffc, RZ, 0xc0, !PT ;  /* 0xfffffffc043c7812 */ /* 0x000fe400078ec0ff */
[----:B------:R-:W-:Y:S01]  /*1470*/  LEA.HI R5, R5, R58, RZ, 0x3 ;  /* 0x0000003a05057211 */ /* 0x000fe200078f18ff */
[----:B------:R-:W-:Y:S01]  /*1480*/  USHF.L.U32 UR42, UR42, 0x3, URZ ;  /* 0x000000032a2a7899 */ /* 0x000fe2000800063f */
[----:B------:R-:W-:Y:S01]  /*1490*/  ISETP.NE.AND P0, PT, R6, RZ, PT ;  /* 0x000000ff0600720c */ /* 0x000fe20003f05270 */
[----:B------:R-:W-:Y:S01]  /*14a0*/  IMAD.IADD R60, R3, 0x1, -R60 ;  /* 0x00000001033c7824 */ /* 0x000fe200078e0a3c */
[----:B------:R-:W-:Y:S01]  /*14b0*/  LOP3.LUT R5, R5, 0xfffffff8, RZ, 0xc0, !PT ;  /* 0xfffffff805057812 */ /* 0x000fe200078ec0ff */
[----:B-1----:R-:W-:Y:S01]  /*14c0*/  ULEA UR41, UR4, UR41, 0x18 ;  /* 0x0000002904297291 */ /* 0x002fe2000f8ec03f */
[----:B------:R-:W-:Y:S01]  /*14d0*/  SEL R71, RZ, 0x1, P0 ;  /* 0x00000001ff477807 */ /* 0x000fe20000000000 */
[----:B------:R-:W-:-:S02]  /*14e0*/  IMAD.U32 R62, RZ, RZ, UR42 ;  /* 0x0000002aff3e7e24 */ /* 0x000fc4000f8e00ff */
[----:B------:R-:W-:Y:S01]  /*14f0*/  UIADD3 UR47, UR41, 0xf0, URZ ;  /* 0x000000f0292f7890 */ /* 0x000fe2000fffe03f */
[----:B------:R-:W-:Y:S01]  /*1500*/  IMAD.IADD R58, R58, 0x1, -R5 ;  /* 0x000000013a3a7824 */ /* 0x000fe200078e0a05 */
[----:B------:R-:W-:Y:S01]  /*1510*/  SHF.R.S32.HI R5, RZ, 0x5, R0 ;  /* 0x00000005ff057819 */ /* 0x000fe20000011400 */
[----:B------:R-:W-:Y:S01]  /*1520*/  UIADD3 UR4, UR41, 0x200, URZ ;  /* 0x0000020029047890 */ /* 0x000fe2000fffe03f */
[C---:B------:R-:W-:Y:S01]  /*1530*/  LOP3.LUT R64, R62.reuse, 0x8, RZ, 0xc0, !PT ;  /* 0x000000083e407812 */ /* 0x040fe200078ec0ff */
[----:B------:R-:W-:Y:S01]  /*1540*/  UIADD3 UR5, UR41, 0x1c200, URZ ;  /* 0x0001c20029057890 */ /* 0x000fe2000fffe03f */
[--C-:B------:R-:W-:Y:S01]  /*1550*/  SHF.R.S32.HI R59, RZ, 0x1f, R58.reuse ;  /* 0x0000001fff3b7819 */ /* 0x100fe2000001143a */
[C-C-:B------:R-:W-:Y:S01]  /*1560*/  IMAD R65, R5.reuse, -0x10, -R58.reuse ;  /* 0xfffffff005417824 */ /* 0x140fe200078e0a3a */
[----:B------:R-:W-:Y:S01]  /*1570*/  USHF.R.U32.HI UR4, URZ, 0x4, UR4 ;  /* 0x000000043f047899 */ /* 0x000fe20008011604 */
[----:B------:R-:W-:Y:S01]  /*1580*/  IMAD.U32 R61, RZ, RZ, UR47 ;  /* 0x0000002fff3d7e24 */ /* 0x000fe2000f8e00ff */
[----:B------:R-:W-:Y:S01]  /*1590*/  USHF.R.U32.HI UR5, URZ, 0x4, UR5 ;  /* 0x000000043f057899 */ /* 0x000fe20008011605 */
[----:B------:R-:W-:Y:S01]  /*15a0*/  IMAD.WIDE R58, R5, 0x10, R58 ;  /* 0x00000010053a7825 */ /* 0x000fe200078e023a */
[----:B------:R-:W-:Y:S01]  /*15b0*/  LOP3.LUT R62, R62, 0x8, RZ, 0xc, !PT ;  /* 0x000000083e3e7812 */ /* 0x000fe200078e0cff */
[----:B------:R-:W-:Y:S01]  /*15c0*/  ULOP3.LUT UR44, UR4, 0x3fff, URZ, 0xc0, !UPT ;  /* 0x00003fff042c7892 */ /* 0x000fe2000f8ec03f */
[----:B------:R-:W-:Y:S01]  /*15d0*/  LOP3.LUT R64, R64, 0x18, RZ, 0x3c, !PT ;  /* 0x0000001840407812 */ /* 0x000fe200078e3cff */
[----:B------:R-:W-:Y:S01]  /*15e0*/  VIADD R63, R61, UR42 ;  /* 0x0000002a3d3f7c36 */ /* 0x000fe20008000000 */
[----:B------:R-:W-:Y:S01]  /*15f0*/  ULOP3.LUT UR45, UR5, 0x3fff, URZ, 0xc0, !UPT ;  /* 0x00003fff052d7892 */ /* 0x000fe2000f8ec03f */
[----:B------:R-:W-:-:S11]  /*1600*/  VIADD R65, R65, UR6 ;  /* 0x0000000641417c36 */ /* 0x000fd60008000000 */
.L_x_99:
[----:B------:R-:W-:Y:S01]  /*1610*/  SHF.L.U32 R0, R71, 0x1f, RZ ;  /* 0x0000001f47007819 */ /* 0x000fe200000006ff */
[----:B------:R-:W-:Y:S02]  /*1620*/  ULDC UR4, c[0x0][0x28c] ;  /* 0x0000a30000047ab9 */ /* 0x000fe40000000800 */
[----:B------:R-:W-:Y:S01]  /*1630*/  ISETP.LT.AND P1, PT, RZ, UR4, PT ;  /* 0x00000004ff007c0c */ /* 0x000fe2000bf21270 */
[----:B-1----:R-:W1:Y:S02]  /*1640*/  SYNCS.PHASECHK.TRANS64.TRYWAIT P0, [R61+UR42], R0 ;  /* 0x000000003d0075a7 */ /* 0x002e64000800016a */
[----:B-1-34-:R-:W-:Y:S10]  /*1650*/  @!P0 BRA `(.L_x_16) ;  /* 0x0000004800908947 */ /* 0x01aff40003800000 */
.L_x_131:
[----:B------:R-:W-:Y:S05]  /*1660*/  @P1 BRA `(.L_x_17) ;  /* 0x0000000000401947 */ /* 0x000fea0003800000 */
[----:B-1----:R-:W-:Y:S01]  /*1670*/  MOV R0, 0x0 ;  /* 0x0000000000007802 */ /* 0x002fe20000000f00 */
[----:B------:R-:W-:Y:S01]  /*1680*/  ULDC.64 UR4, c[0x4][0x68] ;  /* 0x01001a0000047ab9 */ /* 0x000fe20000000a00 */
[----:B------:R-:W-:Y:S01]  /*1690*/  ULDC.64 UR6, c[0x4][0x8] ;  /* 0x0100020000067ab9 */ /* 0x000fe20000000a00 */
[----:B------:R-:W-:Y:S01]  /*16a0*/  IMAD.U32 R4, RZ, RZ, UR4 ;  /* 0x00000004ff047e24 */ /* 0x000fe2000f8e00ff */
[----:B------:R1:W2:Y:S01]  /*16b0*/  LDC.64 R14, c[0x4][R0] ;  /* 0x01000000000e7b82 */ /* 0x0002a20000000a00 */
[----:B------:R-:W-:Y:S01]  /*16c0*/  IMAD.U32 R5, RZ, RZ, UR5 ;  /* 0x00000005ff057e24 */ /* 0x000fe2000f8e00ff */
[----:B------:R-:W-:Y:S01]  /*16d0*/  ULDC.64 UR4, c[0x4][0x70] ;  /* 0x01001c0000047ab9 */ /* 0x000fe20000000a00 */
[----:B------:R-:W-:Y:S02]  /*16e0*/  IMAD.U32 R10, RZ, RZ, UR6 ;  /* 0x00000006ff0a7e24 */ /* 0x000fe4000f8e00ff */
[----:B------:R-:W-:Y:S02]  /*16f0*/  IMAD.U32 R6, RZ, RZ, UR4 ;  /* 0x00000004ff067e24 */ /* 0x000fe4000f8e00ff */
[----:B------:R-:W-:-:S02]  /*1700*/  IMAD.U32 R7, RZ, RZ, UR5 ;  /* 0x00000005ff077e24 */ /* 0x000fc4000f8e00ff */
[----:B------:R-:W-:Y:S02]  /*1710*/  IMAD.U32 R11, RZ, RZ, UR7 ;  /* 0x00000007ff0b7e24 */ /* 0x000fe4000f8e00ff */
[----:B------:R-:W-:Y:S02]  /*1720*/  IMAD.MOV.U32 R8, RZ, RZ, 0x1e1 ;  /* 0x000001e1ff087424 */ /* 0x000fe400078e00ff */
[----:B0-----:R-:W-:Y:S02]  /*1730*/  IMAD.MOV.U32 R12, RZ, RZ, 0x1 ;  /* 0x00000001ff0c7424 */ /* 0x001fe400078e00ff */
[----:B-1----:R-:W-:-:S07]  /*1740*/  IMAD.MOV.U32 R13, RZ, RZ, RZ ;  /* 0x000000ffff0d7224 */ /* 0x002fce00078e00ff */
[----:B------:R-:W-:-:S07]  /*1750*/  LEPC R20, `(.L_x_17) ;  /* 0x000000001014794e */ /* 0x000fce0000000000 */
[----:B--2--5:R-:W-:Y:S05]  /*1760*/  CALL.ABS.NOINC R14 ;  /* 0x000000000e007343 */ /* 0x024fea0003c00000 */
.L_x_17:
[----:B------:R-:W-:-:S13]  /*1770*/  ISETP.NE.AND P0, PT, R70, 0x3, PT ;  /* 0x000000034600780c */ /* 0x000fda0003f05270 */
[----:B------:R-:W-:Y:S05]  /*1780*/  @!P0 BRA `(.L_x_18) ;  /* 0x0000000000048947 */ /* 0x000fea0003800000 */
[----:B------:R-:W-:Y:S01]  /*1790*/  BPT.TRAP 0x1 ;  /* 0x000000040000795c */ /* 0x000fe20000300000 */
.L_x_18:
[----:B------:R-:W-:Y:S02]  /*17a0*/  IMAD.U32 R3, RZ, RZ, UR38 ;  /* 0x00000026ff037e24 */ /* 0x000fe4000f8e00ff */
[----:B-1----:R-:W-:-:S03]  /*17b0*/  IMAD.U32 R0, RZ, RZ, UR39 ;  /* 0x00000027ff007e24 */ /* 0x002fc6000f8e00ff */
[----:B------:R-:W-:Y:S02]  /*17c0*/  LEA R3, R3, UR41, 0x3 ;  /* 0x0000002903037c11 */ /* 0x000fe4000f8e18ff */
[----:B------:R-:W-:-:S04]  /*17d0*/  SHF.L.U32 R0, R0, 0x1f, RZ ;  /* 0x0000001f00007819 */ /* 0x000fc800000006ff */
[----:B------:R1:W2:Y:S01]  /*17e0*/  SYNCS.PHASECHK.TRANS64.TRYWAIT P1, [R3+URZ], R0 ;  /* 0x00000000030075a7 */ /* 0x0002a2000802017f */
[----:B------:R-:W-:Y:S05]  /*17f0*/  @!P0 BRA `(.L_x_19) ;  /* 0x0000000000048947 */ /* 0x000fea0003800000 */
[----:B------:R-:W-:Y:S01]  /*1800*/  BPT.TRAP 0x1 ;  /* 0x000000040000795c */ /* 0x000fe20000300000 */
.L_x_19:
[----:B--2---:R-:W-:Y:S05]  /*1810*/  @P1 BRA `(.L_x_20) ;  /* 0x0000000000081947 */ /* 0x004fea0003800000 */
[----:B------:R-:W2:Y:S02]  /*1820*/  SYNCS.PHASECHK.TRANS64.TRYWAIT P1, [R3+URZ], R0 ;  /* 0x00000000030075a7 */ /* 0x000ea4000802017f */
[----:B--2---:R-:W-:Y:S05]  /*1830*/  @!P1 BRA `(.L_x_21) ;  /* 0x00000048002c9947 */ /* 0x004fea0003800000 */
.L_x_20:
[----:B------:R-:W-:Y:S05]  /*1840*/  WARPSYNC.ALL ;  /* 0x0000000000007948 */ /* 0x000fea0003800000 */
[----:B------:R-:W-:Y:S01]  /*1850*/  ULEA UR8, UR38, UR44, 0x9 ;  /* 0x0000002c26087291 */ /* 0x000fe2000f8e483f */
[----:B------:R-:W-:Y:S01]  /*1860*/  WARPGROUP.ARRIVE ;  /* 0x00000000000079c5 */ /* 0x000fe20000000000 */
[----:B------:R-:W-:Y:S01]  /*1870*/  ULEA UR9, UR38, UR45, 0x9 ;  /* 0x0000002d26097291 */ /* 0x000fe2000f8e483f */
[----:B-12---:R-:W-:Y:S01]  /*1880*/  IMAD.U32 R0, RZ, RZ, UR43 ;  /* 0x0000002bff007e24 */ /* 0x006fe2000f8e00ff */
[----:B------:R-:W-:Y:S01]  /*1890*/  UMOV UR5, 0x40000040 ;  /* 0x4000004000057882 */ /* 0x000fe20000000000 */
[----:B------:R-:W-:-:S02]  /*18a0*/  UMOV UR7, 0x40000040 ;  /* 0x4000004000077882 */ /* 0x000fc40000000000 */
[----:B------:R-:W-:Y:S01]  /*18b0*/  UMOV UR4, UR8 ;  /* 0x0000000800047c82 */ /* 0x000fe20008000000 */
[----:B------:R-:W-:Y:S01]  /*18c0*/  ISETP.GE.AND P1, PT, R0, 0x1, PT ;  /* 0x000000010000780c */ /* 0x000fe20003f26270 */
[----:B------:R-:W-:Y:S02]  /*18d0*/  UMOV UR6, UR9 ;  /* 0x0000000900067c82 */ /* 0x000fe40008000000 */
[----:B------:R-:W-:Y:S01]  /*18e0*/  HGMMA.64x64x16.F32 R24, gdesc[UR4].tnspA.tnspB, RZ, !UPT, gsb0 ;  /* 0x60e00000041879f0 */ /* 0x000fe2000c0008ff */
[----:B------:R-:W-:Y:S02]  /*18f0*/  UIADD3 UR4, UR8, 0x80, URZ ;  /* 0x0000008008047890 */ /* 0x000fe4000fffe03f */
[----:B------:R-:W-:Y:S01]  /*1900*/  UIADD3 UR6, UR9, 0x80, URZ ;  /* 0x0000008009067890 */ /* 0x000fe2000fffe03f */
[----:B------:R-:W-:Y:S01]  /*1910*/  UMOV UR5, 0x40000040 ;  /* 0x4000004000057882 */ /* 0x000fe20000000000 */
[----:B------:R-:W-:Y:S01]  /*1920*/  UMOV UR7, 0x40000040 ;  /* 0x4000004000077882 */ /* 0x000fe20000000000 */
[----:B------:R-:W-:-:S02]  /*1930*/  WARPGROUP.DEPBAR.LE gsb0, 0x0 ;  /* 0x00008000000079c5 */ /* 0x000fc40000010000 */
[----:B------:R-:W-:-:S06]  /*1940*/  WARPGROUP.ARRIVE ;  /* 0x00000000000079c5 */ /* 0x000fcc0000000000 */
[----:B------:R-:W-:Y:S01]  /*1950*/  HGMMA.64x64x16.F32 R24, gdesc[UR4].tnspA.tnspB, R24, gsb0 ;  /* 0x60e00000041879f0 */ /* 0x000fe20008000818 */
[----:B------:R-:W-:Y:S02]  /*1960*/  UIADD3 UR4, UR8, 0x100, URZ ;  /* 0x0000010008047890 */ /* 0x000fe4000fffe03f */
[----:B------:R-:W-:Y:S01]  /*1970*/  UIADD3 UR6, UR9, 0x100, URZ ;  /* 0x0000010009067890 */ /* 0x000fe2000fffe03f */
[----:B------:R-:W-:Y:S01]  /*1980*/  UMOV UR5, 0x40000040 ;  /* 0x4000004000057882 */ /* 0x000fe20000000000 */
[----:B------:R-:W-:Y:S01]  /*1990*/  UMOV UR7, 0x40000040 ;  /* 0x4000004000077882 */ /* 0x000fe20000000000 */
[----:B------:R-:W-:Y:S02]  /*19a0*/  WARPGROUP.DEPBAR.LE gsb0, 0x0 ;  /* 0x00008000000079c5 */ /* 0x000fe40000010000 */
        /* <DEDUP_REMOVED lines=8> */
[----:B------:R-:W-:Y:S03]  /*1a30*/  HGMMA.64x64x16.F32 R24, gdesc[UR4].tnspA.tnspB, R24, gsb0 ;  /* 0x60e00000041879f0 */ /* 0x000fe60008000818 */
[----:B------:R-:W-:Y:S02]  /*1a40*/  WARPGROUP.DEPBAR.LE gsb0, 0x0 ;  /* 0x00008000000079c5 */ /* 0x000fe40000010000 */
[----:B------:R-:W-:Y:S05]  /*1a50*/  @!P1 BRA `(.L_x_22) ;  /* 0x0000000400109947 */ /* 0x000fea0003800000 */
[----:B------:R-:W-:Y:S01]  /*1a60*/  UIADD3 UR4, UR38, 0x1, URZ ;  /* 0x0000000126047890 */ /* 0x000fe2000fffe03f */
[----:B------:R-:W-:Y:S01]  /*1a70*/  IMAD.U32 R0, RZ, RZ, UR43 ;  /* 0x0000002bff007e24 */ /* 0x000fe2000f8e00ff */
[----:B------:R-:W-:Y:S02]  /*1a80*/  UMOV UR9, UR38 ;  /* 0x0000002600097c82 */ /* 0x000fe40008000000 */
[----:B------:R-:W-:-:S04]  /*1a90*/  UISETP.NE.AND UP0, UPT, UR4, 0xe, UPT ;  /* 0x0000000e0400788c */ /* 0x000fc8000bf05270 */
[----:B------:R-:W-:Y:S02]  /*1aa0*/  USEL UR5, URZ, 0x1, UP0 ;  /* 0x000000013f057887 */ /* 0x000fe40008000000 */
[----:B------:R-:W-:Y:S02]  /*1ab0*/  USEL UR8, UR4, URZ, UP0 ;  /* 0x0000003f04087287 */ /* 0x000fe40008000000 */
[----:B------:R-:W-:-:S06]  /*1ac0*/  ULOP3.LUT UR5, UR39, UR5, URZ, 0x3c, !UPT ;  /* 0x0000000527057292 */ /* 0x000fcc000f8e3c3f */
[----:B------:R-:W-:-:S07]  /*1ad0*/  IMAD.U32 R5, RZ, RZ, UR5 ;  /* 0x00000005ff057e24 */ /* 0x000fce000f8e00ff */
.L_x_29:
[----:B-12---:R-:W-:Y:S05]  /*1ae0*/  @!P0 BRA `(.L_x_23) ;  /* 0x0000000000048947 */ /* 0x006fea0003800000 */
[----:B------:R-:W-:Y:S01]  /*1af0*/  BPT.TRAP 0x1 ;  /* 0x000000040000795c */ /* 0x000fe20000300000 */
.L_x_23:
[----:B------:R-:W-:Y:S01]  /*1b00*/  ULEA UR4, UR8, UR41, 0x3 ;  /* 0x0000002908047291 */ /* 0x000fe2000f8e183f */
[----:B------:R-:W-:-:S08]  /*1b10*/  SHF.L.U32 R3, R5, 0x1f, RZ ;  /* 0x0000001f05037819 */ /* 0x000fd000000006ff */
[----:B------:R1:W2:Y:S01]  /*1b20*/  SYNCS.PHASECHK.TRANS64.TRYWAIT P1, [UR4], R3 ;  /* 0x00000003ff0075a7 */ /* 0x0002a20008020144 */
[----:B------:R-:W-:Y:S05]  /*1b30*/  @!P0 BRA `(.L_x_24) ;  /* 0x0000000000048947 */ /* 0x000fea0003800000 */
[----:B------:R-:W-:Y:S01]  /*1b40*/  BPT.TRAP 0x1 ;  /* 0x000000040000795c */ /* 0x000fe20000300000 */
.L_x_24:
[----:B--2---:R-:W-:Y:S05]  /*1b50*/  @P1 BRA `(.L_x_25) ;  /* 0x0000000000081947 */ /* 0x004fea0003800000 */
[----:B------:R-:W2:Y:S02]  /*1b60*/  SYNCS.PHASECHK.TRANS64.TRYWAIT P1, [UR4], R3 ;  /* 0x00000003ff0075a7 */ /* 0x000ea40008020144 */
[----:B--2---:R-:W-:Y:S05]  /*1b70*/  @!P1 BRA `(.L_x_26) ;  /* 0x0000004400709947 */ /* 0x004fea0003800000 */
.L_x_25:
[----:B------:R-:W-:Y:S01]  /*1b80*/  ULEA UR10, UR8, UR44, 0x9 ;  /* 0x0000002c080a7291 */ /* 0x000fe2000f8e483f */
[----:B------:R-:W-:Y:S01]  /*1b90*/  WARPGROUP.ARRIVE ;  /* 0x00000000000079c5 */ /* 0x000fe20000000000 */
[----:B------:R-:W-:Y:S01]  /*1ba0*/  ULEA UR11, UR8, UR45, 0x9 ;  /* 0x0000002d080b7291 */ /* 0x000fe2000f8e483f */
[----:B------:R-:W-:Y:S01]  /*1bb0*/  UMOV UR5, 0x40000040 ;  /* 0x4000004000057882 */ /* 0x000fe20000000000 */
[----:B------:R-:W-:-:S03]  /*1bc0*/  UMOV UR7, 0x40000040 ;  /* 0x4000004000077882 */ /* 0x000fc60000000000 */
[----:B------:R-:W-:Y:S02]  /*1bd0*/  UMOV UR4, UR10 ;  /* 0x0000000a00047c82 */ /* 0x000fe40008000000 */
[----:B------:R-:W-:Y:S02]  /*1be0*/  UMOV UR6, UR11 ;  /* 0x0000000b00067c82 */ /* 0x000fe40008000000 */
[----:B------:R-:W-:Y:S01]  /*1bf0*/  HGMMA.64x64x16.F32 R24, gdesc[UR4].tnspA.tnspB, R24, gsb0 ;  /* 0x60e00000041879f0 */ /* 0x000fe20008000818 */
        /* <DEDUP_REMOVED lines=23> */
[----:B------:R-:W-:Y:S01]  /*1d70*/  BPT.TRAP 0x1 ;  /* 0x000000040000795c */ /* 0x000fe20000300000 */
.L_x_27:
[----:B------:R-:W-:Y:S01]  /*1d80*/  ULEA UR4, UR9, UR41, 0x3 ;  /* 0x0000002909047291 */ /* 0x000fe2000f8e183f */
[----:B------:R-:W-:-:S03]  /*1d90*/  ISETP.GT.U32.AND P1, PT, R16, 0x1, PT ;  /* 0x000000011000780c */ /* 0x000fc60003f24070 */
[----:B------:R-:W-:-:S04]  /*1da0*/  UIADD3 UR4, UR4, 0x70, URZ ;  /* 0x0000007004047890 */ /* 0x000fc8000fffe03f */
[----:B------:R-:W-:-:S09]  /*1db0*/  UPRMT UR4, URZ, 0x654, UR4 ;  /* 0x000006543f047896 */ /* 0x000fd20008000004 */
[----:B------:R-:W-:Y:S01]  /*1dc0*/  SYNCS.ARRIVE.TRANS64.RED.A1T0 RZ, [UR4], RZ ;  /* 0x000000ffffff79a7 */ /* 0x000fe20008100404 */
[----:B------:R-:W-:Y:S05]  /*1dd0*/  @P1 BRA `(.L_x_28) ;  /* 0x0000000000041947 */ /* 0x000fea0003800000 */
[----:B------:R-:W-:Y:S01]  /*1de0*/  BPT.TRAP 0x1 ;  /* 0x000000040000795c */ /* 0x000fe20000300000 */
.L_x_28:
[----:B------:R-:W-:Y:S01]  /*1df0*/  UIADD3 UR8, UR8, 0x1, URZ ;  /* 0x0000000108087890 */ /* 0x000fe2000fffe03f */
[C---:B------:R-:W-:Y:S01]  /*1e00*/  ISETP.GT.AND P1, PT, R0.reuse, 0x1, PT ;  /* 0x000000010000780c */ /* 0x040fe20003f24270 */
[----:B------:R-:W-:Y:S01]  /*1e10*/  UIADD3 UR9, UR9, 0x1, URZ ;  /* 0x0000000109097890 */ /* 0x000fe2000fffe03f */
[----:B------:R-:W-:Y:S01]  /*1e20*/  VIADD R0, R0, 0xffffffff ;  /* 0xffffffff00007836 */ /* 0x000fe20000000000 */
[----:B------:R-:W-:Y:S02]  /*1e30*/  UISETP.NE.AND UP0, UPT, UR8, 0xe, UPT ;  /* 0x0000000e0800788c */ /* 0x000fe4000bf05270 */
[----:B------:R-:W-:Y:S02]  /*1e40*/  UISETP.NE.AND UP1, UPT, UR9, 0xe, UPT ;  /* 0x0000000e0900788c */ /* 0x000fe4000bf25270 */
[----:B------:R-:W-:Y:S02]  /*1e50*/  USEL UR4, URZ, 0x1, UP0 ;  /* 0x000000013f047887 */ /* 0x000fe40008000000 */
[----:B------:R-:W-:-:S02]  /*1e60*/  USEL UR8, UR8, URZ, UP0 ;  /* 0x0000003f08087287 */ /* 0x000fc40008000000 */
[----:B------:R-:W-:Y:S02]  /*1e70*/  USEL UR9, UR9, URZ, UP1 ;  /* 0x0000003f09097287 */ /* 0x000fe40008800000 */
[----:B------:R-:W-:Y:S01]  /*1e80*/  LOP3.LUT R5, R5, UR4, RZ, 0x3c, !PT ;  /* 0x0000000405057c12 */ /* 0x000fe2000f8e3cff */
[----:B------:R-:W-:Y:S09]  /*1e90*/  @P1 BRA `(.L_x_29) ;  /* 0xfffffffc00101947 */ /* 0x000ff2000383ffff */
.L_x_22:
[----:B------:R-:W3:Y:S01]  /*1ea0*/  LDC R0, c[0x0][0x28c] ;  /* 0x0000a300ff007b82 */ /* 0x000ee20000000800 */
[----:B------:R4:W-:Y:S01]  /*1eb0*/  SYNCS.ARRIVE.TRANS64.A1T0 RZ, [R62+UR47], RZ ;  /* 0x000000ff3eff79a7 */ /* 0x0009e2000810002f */
[----:B---3--:R-:W-:-:S13]  /*1ec0*/  ISETP.GE.AND P1, PT, R0, 0x1, PT ;  /* 0x000000010000780c */ /* 0x008fda0003f26270 */
[----:B----4-:R-:W-:Y:S05]  /*1ed0*/  @!P1 BRA `(.L_x_30) ;  /* 0x0000000000389947 */ /* 0x010fea0003800000 */
[----:B------:R-:W-:Y:S05]  /*1ee0*/  @!P0 BRA `(.L_x_31) ;  /* 0x0000000000048947 */ /* 0x000fea0003800000 */
[----:B------:R-:W-:Y:S01]  /*1ef0*/  BPT.TRAP 0x1 ;  /* 0x000000040000795c */ /* 0x000fe20000300000 */
.L_x_31:
[----:B------:R-:W-:Y:S01]  /*1f00*/  UIADD3 UR6, UR43, UR38, URZ ;  /* 0x000000262b067290 */ /* 0x000fe2000fffe03f */
[----:B------:R-:W-:-:S03]  /*1f10*/  ISETP.GT.U32.AND P0, PT, R16, 0x1, PT ;  /* 0x000000011000780c */ /* 0x000fc60003f04070 */
[----:B------:R-:W-:-:S04]  /*1f20*/  USHF.R.U32.HI UR4, URZ, 0x1, UR6 ;  /* 0x000000013f047899 */ /* 0x000fc80008011606 */
[----:B------:R-:W-:-:S04]  /*1f30*/  UIMAD.WIDE.U32 UR4, UR4, -0x6db6db6d, URZ ;  /* 0x92492493040478a5 */ /* 0x000fc8000f8e003f */
[----:B------:R-:W-:-:S04]  /*1f40*/  USHF.R.U32.HI UR4, URZ, 0x2, UR5 ;  /* 0x000000023f047899 */ /* 0x000fc80008011605 */
[----:B------:R-:W-:-:S04]  /*1f50*/  UIMAD UR6, UR4, -0xe, UR6 ;  /* 0xfffffff2040678a4 */ /* 0x000fc8000f8e0206 */
[----:B------:R-:W-:-:S04]  /*1f60*/  ULEA UR6, UR6, UR41, 0x3 ;  /* 0x0000002906067291 */ /* 0x000fc8000f8e183f */
[----:B------:R-:W-:-:S04]  /*1f70*/  UIADD3 UR6, UR6, 0x70, URZ ;  /* 0x0000007006067890 */ /* 0x000fc8000fffe03f */
[----:B------:R-:W-:-:S09]  /*1f80*/  UPRMT UR6, URZ, 0x654, UR6 ;  /* 0x000006543f067896 */ /* 0x000fd20008000006 */
[----:B------:R-:W-:Y:S01]  /*1f90*/  SYNCS.ARRIVE.TRANS64.RED.A1T0 RZ, [UR6], RZ ;  /* 0x000000ffffff79a7 */ /* 0x000fe20008100406 */
[----:B------:R-:W-:Y:S05]  /*1fa0*/  @P0 BRA `(.L_x_30) ;  /* 0x0000000000040947 */ /* 0x000fea0003800000 */
[----:B------:R-:W-:Y:S01]  /*1fb0*/  BPT.TRAP 0x1 ;  /* 0x000000040000795c */ /* 0x000fe20000300000 */
.L_x_30:
[----:B------:R-:W-:Y:S01]  /*1fc0*/  SHF.L.U32 R0, R71, 0x1f, RZ ;  /* 0x0000001f47007819 */ /* 0x000fe200000006ff */
[----:B------:R-:W-:Y:S01]  /*1fd0*/  UIADD3 UR38, UR46, UR38, URZ ;  /* 0x000000262e267290 */ /* 0x000fe2000fffe03f */
[----:B------:R-:W3:Y:S01]  /*1fe0*/  LDC R7, c[0x0][0x288] ;  /* 0x0000a200ff077b82 */ /* 0x000ee20000000800 */
[----:B------:R-:W-:Y:S01]  /*1ff0*/  UISETP.GE.U32.AND UP1, UPT, UR46, 0xe, UPT ;  /* 0x0000000e2e00788c */ /* 0x000fe2000bf26070 */
[----:B------:R-:W-:Y:S01]  /*2000*/  IMAD.SHL.U32 R8, R60, 0x2, RZ ;  /* 0x000000023c087824 */ /* 0x000fe200078e00ff */
[----:B------:R-:W-:Y:S02]  /*2010*/  UISETP.GT.U32.AND UP0, UPT, UR38, 0xd, UPT ;  /* 0x0000000d2600788c */ /* 0x000fe4000bf04070 */
[----:B------:R-:W-:Y:S02]  /*2020*/  USHF.R.U32.HI UR4, URZ, 0x1, UR38 ;  /* 0x000000013f047899 */ /* 0x000fe40008011626 */
[----:B------:R-:W-:Y:S01]  /*2030*/  UISETP.LT.U32.AND UP0, UPT, UR46, 0xe, UP0 ;  /* 0x0000000e2e00788c */ /* 0x000fe20008701070 */
[----:B------:R-:W4:Y:S01]  /*2040*/  SYNCS.PHASECHK.TRANS64.TRYWAIT P0, [R61+UR42+0x10], R0 ;  /* 0x000010003d0075a7 */ /* 0x000f22000800016a */
[----:B------:R-:W-:Y:S01]  /*2050*/  UIMAD.WIDE.U32 UR4, UR4, -0x6db6db6d, URZ ;  /* 0x92492493040478a5 */ /* 0x000fe2000f8e003f */
[----:B------:R-:W-:Y:S01]  /*2060*/  SHF.R.S32.HI R9, RZ, 0x1f, R8 ;  /* 0x0000001fff097819 */ /* 0x000fe20000011408 */
[----:B------:R-:W-:-:S02]  /*2070*/  USEL UR6, URZ, 0x1, !UP0 ;  /* 0x000000013f067887 */ /* 0x000fc4000c000000 */
[----:B------:R-:W-:Y:S02]  /*2080*/  USHF.R.U32.HI UR4, URZ, 0x2, UR5 ;  /* 0x000000023f047899 */ /* 0x000fe40008011605 */
[----:B------:R-:W-:Y:S02]  /*2090*/  ULOP3.LUT UR39, UR39, UR6, URZ, 0x3c, !UPT ;  /* 0x0000000627277292 */ /* 0x000fe4000f8e3c3f */
[----:B------:R-:W-:Y:S02]  /*20a0*/  UIMAD UR38, UR4, -0xe, UR38 ;  /* 0xfffffff2042678a4 */ /* 0x000fe4000f8e0226 */
[----:B------:R-:W-:Y:S01]  /*20b0*/  @UP1 ULOP3.LUT UR39, UR39, 0x1, UR4, 0x78, !UPT ;  /* 0x0000000127271892 */ /* 0x000fe2000f8e7804 */
[----:B---34-:R-:W-:Y:S11]  /*20c0*/  @!P0 BRA `(.L_x_32) ;  /* 0x0000004000348947 */ /* 0x018ff60003800000 */
.L_x_132:
[----:B---3--:R-:W-:Y:S01]  /*20d0*/  IMAD.SHL.U32 R0, R19, 0x40, RZ ;  /* 0x0000004013007824 */ /* 0x008fe200078e00ff */
[----:B------:R-:W-:Y:S01]  /*20e0*/  ULDC UR6, c[0x0][0x284] ;  /* 0x0000a10000067ab9 */ /* 0x000fe20000000800 */
[----:B------:R-:W-:Y:S01]  /*20f0*/  IMAD.SHL.U32 R14, R22, 0x40, RZ ;  /* 0x00000040160e7824 */ /* 0x000fe200078e00ff */
[----:B------:R-:W-:Y:S01]  /*2100*/  SHF.R.S32.HI R11, RZ, 0x1f, R2 ;  /* 0x0000001fff0b7819 */ /* 0x000fe20000011402 */
[----:B------:R-:W-:Y:S01]  /*2110*/  ULDC.64 UR4, c[0x0][0x5d0] ;  /* 0x0001740000047ab9 */ /* 0x000fe20000000a00 */
[----:B------:R-:W-:Y:S01]  /*2120*/  ISETP.GE.AND P0, PT, R0, UR6, PT ;  /* 0x0000000600007c0c */ /* 0x000fe2000bf06270 */
[----:B--2---:R-:W-:Y:S01]  /*2130*/  IMAD.WIDE.U32 R4, R2, UR4, R8 ;  /* 0x0000000402047c25 */ /* 0x004fe2000f8e0008 */
[----:B------:R-:W-:Y:S02]  /*2140*/  SHF.R.S32.HI R15, RZ, 0x1f, R14 ;  /* 0x0000001fff0f7819 */ /* 0x000fe4000001140e */
[C---:B------:R-:W-:Y:S01]  /*2150*/  ISETP.GE.OR P0, PT, R14.reuse, R7, P0 ;  /* 0x000000070e00720c */ /* 0x040fe20000706670 */
[----:B-1----:R-:W-:Y:S01]  /*2160*/  IMAD R3, R11, UR4, RZ ;  /* 0x000000040b037c24 */ /* 0x002fe2000f8e02ff */
[----:B------:R-:W-:-:S03]  /*2170*/  IADD3 R4, P1, R14, R4, RZ ;  /* 0x000000040e047210 */ /* 0x000fc60007f3e0ff */
[----:B------:R-:W-:-:S05]  /*2180*/  IMAD R3, R2, UR5, R3 ;  /* 0x0000000502037c24 */ /* 0x000fca000f8e0203 */
[----:B------:R-:W-:-:S03]  /*2190*/  IADD3.X R5, R15, R5, R3, P1, !PT ;  /* 0x000000050f057210 */ /* 0x000fc60000ffe403 */
[----:B------:R-:W-:Y:S05]  /*21a0*/  @P0 BRA `(.L_x_33) ;  /* 0x0000002000b00947 */ /* 0x000fea0003800000 */
[----:B------:R-:W1:Y:S01]  /*21b0*/  LDC.64 R74, c[0x0][0x5c8] ;  /* 0x00017200ff4a7b82 */ /* 0x000e620000000a00 */
[----:B-----5:R-:W-:Y:S01]  /*21c0*/  FSETP.NEU.AND P0, PT, R57, RZ, PT ;  /* 0x000000ff3900720b */ /* 0x020fe20003f0d000 */
[----:B------:R-:W-:Y:S01]  /*21d0*/  IMAD R3, R60, -0x2, R7 ;  /* 0xfffffffe3c037824 */ /* 0x000fe200078e0207 */
[----:B------:R-:W-:Y:S01]  /*21e0*/  BSSY B0, `(.L_x_33) ;  /* 0x0000228000007945 */ /* 0x000fe20003800000 */
[----:B------:R-:W-:-:S04]  /*21f0*/  IMAD.WIDE R66, R19, 0x40, R58 ;  /* 0x0000004013427825 */ /* 0x000fc800078e023a */
[----:B------:R-:W-:Y:S02]  /*2200*/  IMAD.IADD R3, R3, 0x1, -R14 ;  /* 0x0000000103037824 */ /* 0x000fe400078e0a0e */
[----:B------:R-:W-:-:S03]  /*2210*/  IMAD.IADD R0, R65, 0x1, -R0 ;  /* 0x0000000141007824 */ /* 0x000fc600078e0a00 */
[----:B------:R-:W-:-:S04]  /*2220*/  ISETP.GT.AND P2, PT, R3, RZ, PT ;  /* 0x000000ff0300720c */ /* 0x000fc80003f44270 */
[----:B------:R-:W-:Y:S01]  /*2230*/  ISETP.GT.AND P1, PT, R0, RZ, P2 ;  /* 0x000000ff0000720c */ /* 0x000fe20001724270 */
[-C--:B-1----:R-:W-:Y:S02]  /*2240*/  IMAD R6, R67, R74.reuse, RZ ;  /* 0x0000004a43067224 */ /* 0x082fe400078e02ff */
[----:B------:R-:W-:-:S04]  /*2250*/  IMAD.WIDE.U32 R68, R66, R74, R4 ;  /* 0x0000004a42447225 */ /* 0x000fc800078e0004 */
[----:B------:R-:W-:-:S04]  /*2260*/  IMAD R5, R66, R75, R6 ;  /* 0x0000004b42057224 */ /* 0x000fc800078e0206 */
[----:B------:R-:W-:Y:S01]  /*2270*/  IMAD.IADD R7, R69, 0x1, R5 ;  /* 0x0000000145077824 */ /* 0x000fe200078e0205 */
[----:B------:R-:W-:Y:S06]  /*2280*/  @!P0 BRA `(.L_x_34) ;  /* 0x0000001400e48947 */ /* 0x000fec0003800000 */
[----:B------:R-:W1:Y:S01]  /*2290*/  LDC.64 R72, c[0x0][0x5b8] ;  /* 0x00016e00ff487b82 */ /* 0x000e620000000a00 */
[----:B------:R-:W-:-:S07]  /*22a0*/  ULDC.64 UR4, c[0x0][0x5c0] ;  /* 0x0001700000047ab9 */ /* 0x000fce0000000a00 */
[----:B------:R-:W2:Y:S08]  /*22b0*/  LDC.64 R76, c[0x0][0x5b0] ;  /* 0x00016c00ff4c7b82 */ /* 0x000eb00000000a00 */
[----:B------:R-:W0:Y:S01]  /*22c0*/  LDC.64 R78, c[0x0][0x5a8] ;  /* 0x00016a00ff4e7b82 */ /* 0x000e220000000a00 */
[-C--:B-1----:R-:W-:Y:S02]  /*22d0*/  IMAD R6, R11, R72.reuse, RZ ;  /* 0x000000480b067224 */ /* 0x082fe400078e02ff */
[----:B------:R-:W-:-:S04]  /*22e0*/  IMAD.WIDE.U32 R4, R2, R72, R8 ;  /* 0x0000004802047225 */ /* 0x000fc800078e0008 */
[----:B------:R-:W-:Y:S01]  /*22f0*/  IMAD R69, R2, R73, R6 ;  /* 0x0000004902457224 */ /* 0x000fe200078e0206 */
[----:B------:R-:W-:Y:S01]  /*2300*/  IADD3 R10, P0, R14, R4, RZ ;  /* 0x000000040e0a7210 */ /* 0x000fe20007f1e0ff */
[----:B--2---:R-:W-:-:S03]  /*2310*/  IMAD R4, R67, R76, RZ ;  /* 0x0000004c43047224 */ /* 0x004fc600078e02ff */
[----:B------:R-:W-:Y:S01]  /*2320*/  IADD3.X R11, R15, R5, R69, P0, !PT ;  /* 0x000000050f0b7210 */ /* 0x000fe200007fe445 */
[C---:B------:R-:W-:Y:S02]  /*2330*/  IMAD R73, R66.reuse, R77, R4 ;  /* 0x0000004d42497224 */ /* 0x040fe400078e0204 */
[----:B------:R-:W-:-:S04]  /*2340*/  IMAD.WIDE.U32 R4, R66, R76, R10 ;  /* 0x0000004c42047225 */ /* 0x000fc800078e000a */
[----:B------:R-:W-:Y:S01]  /*2350*/  IMAD.IADD R5, R5, 0x1, R73 ;  /* 0x0000000105057824 */ /* 0x000fe200078e0249 */
[----:B0-----:R-:W-:-:S04]  /*2360*/  LEA R12, P0, R4, R78, 0x1 ;  /* 0x0000004e040c7211 */ /* 0x001fc800078008ff */
[----:B------:R-:W-:-:S05]  /*2370*/  LEA.HI.X R13, R4, R79, R5, 0x1, P0 ;  /* 0x0000004f040d7211 */ /* 0x000fca00000f0c05 */
[----:B------:R-:W2:Y:S01]  /*2380*/  @P1 LDG.E.LTC128B.U16 R19, desc[UR36][R12.64] ;  /* 0x000000240c131981 */ /* 0x000ea2000c1e1520 */
[----:B------:R-:W-:Y:S01]  /*2390*/  IMAD.WIDE.U32 R4, R66, R76, R14 ;  /* 0x0000004c42047225 */ /* 0x000fe200078e000e */
[----:B------:R-:W-:Y:S02]  /*23a0*/  BSSY B1, `(.L_x_35) ;  /* 0x0000015000017945 */ /* 0x000fe40003800000 */
[----:B------:R-:W-:-:S04]  /*23b0*/  IADD3 R20, P0, R8, R4, RZ ;  /* 0x0000000408147210 */ /* 0x000fc80007f1e0ff */
[----:B------:R-:W-:Y:S02]  /*23c0*/  IADD3.X R21, R9, R73, R5, P0, !PT ;  /* 0x0000004909157210 */ /* 0x000fe400007fe405 */
[----:B------:R-:W-:Y:S01]  /*23d0*/  LEA R6, P0, R68, UR4, 0x1 ;  /* 0x0000000444067c11 */ /* 0x000fe2000f8008ff */
[----:B------:R-:W-:-:S03]  /*23e0*/  IMAD.WIDE.U32 R20, R2, R72, R20 ;  /* 0x0000004802147225 */ /* 0x000fc600078e0014 */
[----:B------:R-:W-:Y:S02]  /*23f0*/  LEA.HI.X R7, R68, UR5, R7, 0x1, P0 ;  /* 0x0000000544077c11 */ /* 0x000fe400080f0c07 */
[----:B------:R-:W-:-:S04]  /*2400*/  ISETP.GT.AND P0, PT, R3, 0x1, PT ;  /* 0x000000010300780c */ /* 0x000fc80003f04270 */
[----:B------:R-:W-:Y:S01]  /*2410*/  ISETP.GT.AND P3, PT, R0, RZ, P0 ;  /* 0x000000ff0000720c */ /* 0x000fe20000764270 */
[----:B--2---:R-:W-:-:S05]  /*2420*/  HADD2.F32 R4, -RZ, R19.H0_H0 ;  /* 0x20000013ff047230 */ /* 0x004fca0000004100 */
[----:B------:R-:W-:Y:S01]  /*2430*/  FMUL R5, R4, R57 ;  /* 0x0000003904057220 */ /* 0x000fe20000400000 */
[----:B------:R-:W-:-:S03]  /*2440*/  LEA R4, P4, R20, R78, 0x1 ;  /* 0x0000004e14047211 */ /* 0x000fc600078808ff */
[----:B------:R-:W-:-:S05]  /*2450*/  FFMA R5, R24, R56, R5 ;  /* 0x0000003818057223 */ /* 0x000fca0000000005 */
[----:B------:R-:W-:Y:S01]  /*2460*/  F2FP.F16.F32.PACK_AB R12, RZ, R5 ;  /* 0x00000005ff0c723e */ /* 0x000fe200000000ff */
[----:B------:R-:W-:-:S03]  /*2470*/  IMAD.IADD R5, R69, 0x1, R21 ;  /* 0x0000000145057824 */ /* 0x000fc600078e0215 */
[----:B------:R-:W-:Y:S01]  /*2480*/  PRMT R13, R12, 0x7610, R13 ;  /* 0x000076100c0d7816 */ /* 0x000fe2000000000d */
[----:B------:R-:W-:Y:S01]  /*2490*/  IMAD.SHL.U32 R12, R76, 0x8, RZ ;  /* 0x000000084c0c7824 */ /* 0x000fe200078e00ff */
[----:B------:R-:W-:-:S03]  /*24a0*/  LEA.HI.X R5, R20, R79, R5, 0x1, P4 ;  /* 0x0000004f14057211 */ /* 0x000fc600020f0c05 */
[----:B------:R0:W-:Y:S02]  /*24b0*/  @P1 STG.E.U16 desc[UR36][R6.64], R13 ;  /* 0x0000000d06001986 */ /* 0x0001e4000c101524 */
[----:B0-----:R-:W-:Y:S01]  /*24c0*/  SHF.L.U64.HI R13, R76, 0x3, R77 ;  /* 0x000000034c0d7819 */ /* 0x001fe2000001024d */
[----:B------:R-:W-:Y:S06]  /*24d0*/  @!P3 BRA `(.L_x_36) ;  /* 0x000000000004b947 */ /* 0x000fec0003800000 */
[----:B------:R0:W5:Y:S02]  /*24e0*/  LDG.E.LTC128B.U16 R19, desc[UR36][R4.64+0x2] ;  /* 0x0000022404137981 */ /* 0x000164000c1e1520 */
.L_x_36:
[----:B------:R-:W-:Y:S05]  /*24f0*/  BSYNC B1 ;  /* 0x0000000000017941 */ /* 0x000fea0003800000 */
.L_x_35:
[----:B-----5:R-:W-:Y:S01]  /*2500*/  HADD2.F32 R20, -RZ, R19.H0_H0 ;  /* 0x20000013ff147230 */ /* 0x020fe20000004100 */
[----:B------:R-:W-:Y:S01]  /*2510*/  ISETP.GT.AND P2, PT, R0, 0x8, P2 ;  /* 0x000000080000780c */ /* 0x000fe20001744270 */
[----:B------:R-:W-:-:S04]  /*2520*/  IMAD.WIDE.U32 R66, R66, R76, R12 ;  /* 0x0000004c42427225 */ /* 0x000fc800078e000c */
[----:B------:R-:W-:Y:S01]  /*2530*/  FMUL R20, R20, R57 ;  /* 0x0000003914147220 */ /* 0x000fe20000400000 */
[----:B------:R-:W-:Y:S01]  /*2540*/  IMAD.IADD R73, R73, 0x1, R67 ;  /* 0x0000000149497824 */ /* 0x000fe200078e0243 */
[----:B------:R-:W-:Y:S02]  /*2550*/  IADD3 R10, P1, R10, R66, RZ ;  /* 0x000000420a0a7210 */ /* 0x000fe40007f3e0ff */
[----:B------:R-:W-:-:S03]  /*2560*/  FFMA R20, R25, R56, R20 ;  /* 0x0000003819147223 */ /* 0x000fc60000000014 */
[----:B------:R-:W-:Y:S01]  /*2570*/  IMAD.X R11, R73, 0x1, R11, P1 ;  /* 0x00000001490b7824 */ /* 0x000fe200008e060b */
[C---:B------:R-:W-:Y:S02]  /*2580*/  LEA R12, P1, R10.reuse, R78, 0x1 ;  /* 0x0000004e0a0c7211 */ /* 0x040fe400078208ff */
[----:B------:R-:W-:Y:S02]  /*2590*/  F2FP.F16.F32.PACK_AB R20, RZ, R20 ;  /* 0x00000014ff14723e */ /* 0x000fe400000000ff */
[----:B------:R-:W-:-:S03]  /*25a0*/  LEA.HI.X R13, R10, R79, R11, 0x1, P1 ;  /* 0x0000004f0a0d7211 */ /* 0x000fc600008f0c0b */
[----:B------:R1:W-:Y:S04]  /*25b0*/  @P3 STG.E.U16 desc[UR36][R6.64+0x2], R20 ;  /* 0x0000021406003986 */ /* 0x0003e8000c101524 */
[----:B------:R-:W2:Y:S01]  /*25c0*/  @P2 LDG.E.LTC128B.U16 R19, desc[UR36][R12.64] ;  /* 0x000000240c132981 */ /* 0x000ea2000c1e1520 */
[----:B------:R-:W-:Y:S01]  /*25d0*/  IADD3 R14, P1, P3, R8, R66, R14 ;  /* 0x00000042080e7210 */ /* 0x000fe20007b3e00e */
[----:B------:R-:W-:Y:S01]  /*25e0*/  BSSY B1, `(.L_x_37) ;  /* 0x0000011000017945 */ /* 0x000fe20003800000 */
[C---:B------:R-:W-:Y:S02]  /*25f0*/  SHF.L.U64.HI R11, R74.reuse, 0x4, R75 ;  /* 0x000000044a0b7819 */ /* 0x040fe4000001024b */
[----:B------:R-:W-:Y:S02]  /*2600*/  IADD3.X R15, R9, R73, R15, P1, P3 ;  /* 0x00000049090f7210 */ /* 0x000fe40000fe640f */
[----:B------:R-:W-:-:S02]  /*2610*/  LEA R10, P1, R74, R6, 0x4 ;  /* 0x000000064a0a7211 */ /* 0x000fc400078220ff */
[----:B------:R-:W-:Y:S01]  /*2620*/  ISETP.GT.AND P0, PT, R0, 0x8, P0 ;  /* 0x000000080000780c */ /* 0x000fe20000704270 */
[----:B------:R-:W-:-:S04]  /*2630*/  IMAD.WIDE.U32 R14, R2, R72, R14 ;  /* 0x00000048020e7225 */ /* 0x000fc800078e000e */
[----:B------:R-:W-:Y:S02]  /*2640*/  IMAD.X R11, R11, 0x1, R7, P1 ;  /* 0x000000010b0b7824 */ /* 0x000fe400008e0607 */
[----:B------:R-:W-:Y:S02]  /*2650*/  IMAD.IADD R2, R69, 0x1, R15 ;  /* 0x0000000145027824 */ /* 0x000fe400078e020f */
[----:B--2---:R-:W-:-:S05]  /*2660*/  HADD2.F32 R8, -RZ, R19.H0_H0 ;  /* 0x20000013ff087230 */ /* 0x004fca0000004100 */
[----:B------:R-:W-:Y:S01]  /*2670*/  FMUL R9, R8, R57 ;  /* 0x0000003908097220 */ /* 0x000fe20000400000 */
[----:B------:R-:W-:-:S03]  /*2680*/  LEA R8, P3, R14, R78, 0x1 ;  /* 0x0000004e0e087211 */ /* 0x000fc600078608ff */
[----:B------:R-:W-:-:S05]  /*2690*/  FFMA R9, R26, R56, R9 ;  /* 0x000000381a097223 */ /* 0x000fca0000000009 */
[----:B------:R-:W-:Y:S02]  /*26a0*/  F2FP.F16.F32.PACK_AB R12, RZ, R9 ;  /* 0x00000009ff0c723e */ /* 0x000fe400000000ff */
[----:B------:R-:W-:-:S03]  /*26b0*/  LEA.HI.X R9, R14, R79, R2, 0x1, P3 ;  /* 0x0000004f0e097211 */ /* 0x000fc600018f0c02 */
[----:B------:R1:W-:Y:S01]  /*26c0*/  @P2 STG.E.U16 desc[UR36][R10.64], R12 ;  /* 0x0000000c0a002986 */ /* 0x0003e2000c101524 */
[----:B------:R-:W-:Y:S05]  /*26d0*/  @!P0 BRA `(.L_x_38) ;  /* 0x0000000000048947 */ /* 0x000fea0003800000 */
[----:B------:R2:W5:Y:S02]  /*26e0*/  LDG.E.LTC128B.U16 R19, desc[UR36][R8.64+0x2] ;  /* 0x0000022408137981 */ /* 0x000564000c1e1520 */
.L_x_38:
[----:B------:R-:W-:Y:S05]  /*26f0*/  BSYNC B1 ;  /* 0x0000000000017941 */ /* 0x000fea0003800000 */
.L_x_37:
[----:B-----5:R-:W-:Y:S01]  /*2700*/  HADD2.F32 R2, -RZ, R19.H0_H0 ;  /* 0x20000013ff027230 */ /* 0x020fe20000004100 */
[----:B------:R-:W-:Y:S01]  /*2710*/  ISETP.GT.AND P1, PT, R3, 0x8, PT ;  /* 0x000000080300780c */ /* 0x000fe20003f24270 */
[----:B------:R-:W-:Y:S03]  /*2720*/  BSSY B1, `(.L_x_39) ;  /* 0x0000008000017945 */ /* 0x000fe60003800000 */
[----:B------:R-:W-:Y:S01]  /*2730*/  FMUL R2, R2, R57 ;  /* 0x0000003902027220 */ /* 0x000fe20000400000 */
[----:B------:R-:W-:-:S03]  /*2740*/  ISETP.GT.AND P2, PT, R0, RZ, P1 ;  /* 0x000000ff0000720c */ /* 0x000fc60000f44270 */
[----:B------:R-:W-:-:S05]  /*2750*/  FFMA R2, R27, R56, R2 ;  /* 0x000000381b027223 */ /* 0x000fca0000000002 */
[----:B------:R-:W-:-:S05]  /*2760*/  F2FP.F16.F32.PACK_AB R2, RZ, R2 ;  /* 0x00000002ff02723e */ /* 0x000fca00000000ff */
[----:B------:R3:W-:Y:S01]  /*2770*/  @P0 STG.E.U16 desc[UR36][R10.64+0x2], R2 ;  /* 0x000002020a000986 */ /* 0x0007e2000c101524 */
[----:B------:R-:W-:Y:S05]  /*2780*/  @!P2 BRA `(.L_x_40) ;  /* 0x000000000004a947 */ /* 0x000fea0003800000 */
[----:B------:R4:W5:Y:S02]  /*2790*/  LDG.E.LTC128B.U16 R19, desc[UR36][R4.64+0x10] ;  /* 0x0000102404137981 */ /* 0x000964000c1e1520 */
.L_x_40:
[----:B------:R-:W-:Y:S05]  /*27a0*/  BSYNC B1 ;  /* 0x0000000000017941 */ /* 0x000fea0003800000 */
.L_x_39:
[----:B---3-5:R-:W-:Y:S01]  /*27b0*/  HADD2.F32 R2, -RZ, R19.H0_H0 ;  /* 0x20000013ff027230 */ /* 0x028fe20000004100 */
        /* <DEDUP_REMOVED lines=9> */
.L_x_42:
[----:B------:R-:W-:Y:S05]  /*2850*/  BSYNC B1 ;  /* 0x0000000000017941 */ /* 0x000fea0003800000 */
.L_x_41:
[----:B-----5:R-:W-:Y:S01]  /*2860*/  HADD2.F32 R2, -RZ, R19.H0_H0 ;  /* 0x20000013ff027230 */ /* 0x020fe20000004100 */
[----:B------:R-:W-:Y:S01]  /*2870*/  ISETP.GT.AND P1, PT, R0, 0x8, P1 ;  /* 0x000000080000780c */ /* 0x000fe20000f24270 */
[----:B------:R-:W-:Y:S03]  /*2880*/  BSSY B1, `(.L_x_43) ;  /* 0x0000007000017945 */ /* 0x000fe60003800000 */
[----:B------:R-:W-:-:S04]  /*2890*/  FMUL R2, R2, R57 ;  /* 0x0000003902027220 */ /* 0x000fc80000400000 */
[----:B------:R-:W-:-:S05]  /*28a0*/  FFMA R2, R29, R56, R2 ;  /* 0x000000381d027223 */ /* 0x000fca0000000002 */
[----:B------:R-:W-:-:S05]  /*28b0*/  F2FP.F16.F32.PACK_AB R2, RZ, R2 ;  /* 0x00000002ff02723e */ /* 0x000fca00000000ff */
[----:B------:R0:W-:Y:S01]  /*28c0*/  @P3 STG.E.U16 desc[UR36][R6.64+0x12], R2 ;  /* 0x0000120206003986 */ /* 0x0001e2000c101524 */
[----:B------:R-:W-:Y:S05]  /*28d0*/  @!P1 BRA `(.L_x_44) ;  /* 0x0000000000049947 */ /* 0x000fea0003800000 */
[----:B------:R0:W5:Y:S02]  /*28e0*/  LDG.E.LTC128B.U16 R19, desc[UR36][R8.64+0x10] ;  /* 0x0000102408137981 */ /* 0x000164000c1e1520 */
.L_x_44:
[----:B------:R-:W-:Y:S05]  /*28f0*/  BSYNC B1 ;  /* 0x0000000000017941 */ /* 0x000fea0003800000 */
.L_x_43:
[----:B0----5:R-:W-:Y:S01]  /*2900*/  HADD2.F32 R2, -RZ, R19.H0_H0 ;  /* 0x20000013ff027230 */ /* 0x021fe20000004100 */
[----:B------:R-:W-:Y:S01]  /*2910*/  ISETP.GT.AND P0, PT, R0, 0x8, P0 ;  /* 0x000000080000780c */ /* 0x000fe20000704270 */
[----:B------:R-:W-:Y:S03]  /*2920*/  BSSY B1, `(.L_x_45) ;  /* 0x0000007000017945 */ /* 0x000fe60003800000 */
[----:B---3--:R-:W-:-:S04]  /*2930*/  FMUL R13, R2, R57 ;  /* 0x00000039020d7220 */ /* 0x008fc80000400000 */
[----:B------:R-:W-:-:S05]  /*2940*/  FFMA R13, R30, R56, R13 ;  /* 0x000000381e0d7223 */ /* 0x000fca000000000d */
[----:B------:R-:W-:-:S05]  /*2950*/  F2FP.F16.F32.PACK_AB R13, RZ, R13 ;  /* 0x0000000dff0d723e */ /* 0x000fca00000000ff */
[----:B------:R0:W-:Y:S01]  /*2960*/  @P1 STG.E.U16 desc[UR36][R10.64+0x10], R13 ;  /* 0x0000100d0a001986 */ /* 0x0001e2000c101524 */
[----:B------:R-:W-:Y:S05]  /*2970*/  @!P0 BRA `(.L_x_46) ;  /* 0x0000000000048947 */ /* 0x000fea0003800000 */
[----:B------:R3:W5:Y:S02]  /*2980*/  LDG.E.LTC128B.U16 R19, desc[UR36][R8.64+0x12] ;  /* 0x0000122408137981 */ /* 0x000764000c1e1520 */
.L_x_46:
[----:B------:R-:W-:Y:S05]  /*2990*/  BSYNC B1 ;  /* 0x0000000000017941 */ /* 0x000fea0003800000 */
.L_x_45:
        /* <DEDUP_REMOVED lines=10> */
.L_x_48:
[----:B------:R-:W-:Y:S05]  /*2a40*/  BSYNC B1 ;  /* 0x0000000000017941 */ /* 0x000fea0003800000 */
.L_x_47:
[----:B0----5:R-:W-:Y:S01]  /*2a50*/  HADD2.F32 R2, -RZ, R19.H0_H0 ;  /* 0x20000013ff027230 */ /* 0x021fe20000004100 */
        /* <DEDUP_REMOVED lines=9> */
.L_x_50:
[----:B------:R-:W-:Y:S05]  /*2af0*/  BSYNC B1 ;  /* 0x0000000000017941 */ /* 0x000fea0003800000 */
.L_x_49:
        /* <DEDUP_REMOVED lines=9> */
.L_x_52:
[----:B------:R-:W-:Y:S05]  /*2b90*/  BSYNC B1 ;  /* 0x0000000000017941 */ /* 0x000fea0003800000 */
.L_x_51:
[----:B0----5:R-:W-:Y:S01]  /*2ba0*/  HADD2.F32 R2, -RZ, R19.H0_H0 ;  /* 0x20000013ff027230 */ /* 0x021fe20000004100 */
        /* <DEDUP_REMOVED lines=8> */
.L_x_54:
[----:B------:R-:W-:Y:S05]  /*2c30*/  BSYNC B1 ;  /* 0x0000000000017941 */ /* 0x000fea0003800000 */
.L_x_53:
        /* <DEDUP_REMOVED lines=10> */
.L_x_56:
[----:B------:R-:W-:Y:S05]  /*2ce0*/  BSYNC B1 ;  /* 0x0000000000017941 */ /* 0x000fea0003800000 */
.L_x_55:
        /* <DEDUP_REMOVED lines=10> */
.L_x_58:
[----:B------:R-:W-:Y:S05]  /*2d90*/  BSYNC B1 ;  /* 0x0000000000017941 */ /* 0x000fea0003800000 */
.L_x_57:
        /* <DEDUP_REMOVED lines=9> */
.L_x_60:
[----:B------:R-:W-:Y:S05]  /*2e30*/  BSYNC B1 ;  /* 0x0000000000017941 */ /* 0x000fea0003800000 */
.L_x_59:
        /* <DEDUP_REMOVED lines=9> */
.L_x_62:
[----:B------:R-:W-:Y:S05]  /*2ed0*/  BSYNC B1 ;  /* 0x0000000000017941 */ /* 0x000fea0003800000 */
.L_x_61:
        /* <DEDUP_REMOVED lines=10> */
.L_x_64:
[----:B------:R-:W-:Y:S05]  /*2f80*/  BSYNC B1 ;  /* 0x0000000000017941 */ /* 0x000fea0003800000 */
.L_x_63:
        /* <DEDUP_REMOVED lines=10> */
.L_x_66:
[----:B------:R-:W-:Y:S05]  /*3030*/  BSYNC B1 ;  /* 0x0000000000017941 */ /* 0x000fea0003800000 */
.L_x_65:
        /* <DEDUP_REMOVED lines=9> */
.L_x_68:
[----:B------:R-:W-:Y:S05]  /*30d0*/  BSYNC B1 ;  /* 0x0000000000017941 */ /* 0x000fea0003800000 */
.L_x_67:
        /* <DEDUP_REMOVED lines=9> */
.L_x_70:
[----:B------:R-:W-:Y:S05]  /*3170*/  BSYNC B1 ;  /* 0x0000000000017941 */ /* 0x000fea0003800000 */
.L_x_69:
        /* <DEDUP_REMOVED lines=10> */
.L_x_72:
[----:B------:R-:W-:Y:S05]  /*3220*/  BSYNC B1 ;  /* 0x0000000000017941 */ /* 0x000fea0003800000 */
.L_x_71:
        /* <DEDUP_REMOVED lines=10> */
.L_x_74:
[----:B------:R-:W-:Y:S05]  /*32d0*/  BSYNC B1 ;  /* 0x0000000000017941 */ /* 0x000fea0003800000 */
.L_x_73:
        /* <DEDUP_REMOVED lines=9> */
.L_x_76:
[----:B------:R-:W-:Y:S05]  /*3370*/  BSYNC B1 ;  /* 0x0000000000017941 */ /* 0x000fea0003800000 */
.L_x_75:
        /* <DEDUP_REMOVED lines=9> */
.L_x_78:
[----:B------:R-:W-:Y:S05]  /*3410*/  BSYNC B1 ;  /* 0x0000000000017941 */ /* 0x000fea0003800000 */
.L_x_77:
        /* <DEDUP_REMOVED lines=10> */
.L_x_80:
[----:B------:R-:W-:Y:S05]  /*34c0*/  BSYNC B1 ;  /* 0x0000000000017941 */ /* 0x000fea0003800000 */
.L_x_79:
        /* <DEDUP_REMOVED lines=10> */
.L_x_82:
[----:B------:R-:W-:Y:S05]  /*3570*/  BSYNC B1 ;  /* 0x0000000000017941 */ /* 0x000fea0003800000 */
.L_x_81:
        /* <DEDUP_REMOVED lines=9> */
.L_x_84:
[----:B------:R-:W-:Y:S05]  /*3610*/  BSYNC B1 ;  /* 0x0000000000017941 */ /* 0x000fea0003800000 */
.L_x_83:
        /* <DEDUP_REMOVED lines=9> */
.L_x_86:
[----:B------:R-:W-:Y:S05]  /*36b0*/  BSYNC B1 ;  /* 0x0000000000017941 */ /* 0x000fea0003800000 */
.L_x_85:
        /* <DEDUP_REMOVED lines=10> */
.L_x_88:
[----:B------:R-:W-:Y:S05]  /*3760*/  BSYNC B1 ;  /* 0x0000000000017941 */ /* 0x000fea0003800000 */
.L_x_87:
[----:B0----5:R-:W-:Y:S01]  /*3770*/  HADD2.F32 R2, -RZ, R19.H0_H0 ;  /* 0x20000013ff027230 */ /* 0x021fe20000004100 */
[----:B------:R-:W-:Y:S01]  /*3780*/  ISETP.GT.AND P0, PT, R3, 0x39, PT ;  /* 0x000000390300780c */ /* 0x000fe20003f04270 */
[----:B------:R-:W-:Y:S01]  /*3790*/  @P2 IMAD.MOV.U32 R3, RZ, RZ, R7 ;  /* 0x000000ffff032224 */ /* 0x000fe200078e0007 */
[----:B------:R-:W-:Y:S02]  /*37a0*/  BSSY B1, `(.L_x_89) ;  /* 0x0000009000017945 */ /* 0x000fe40003800000 */
[----:B------:R-:W-:Y:S01]  /*37b0*/  FMUL R13, R2, R57 ;  /* 0x00000039020d7220 */ /* 0x000fe20000400000 */
[----:B------:R-:W-:Y:S01]  /*37c0*/  @P2 IMAD.MOV.U32 R2, RZ, RZ, R6 ;  /* 0x000000ffff022224 */ /* 0x000fe200078e0006 */
[----:B------:R-:W-:Y:S02]  /*37d0*/  ISETP.GT.AND P3, PT, R0, RZ, P0 ;  /* 0x000000ff0000720c */ /* 0x000fe40000764270 */
[----:B------:R-:W-:-:S05]  /*37e0*/  FFMA R13, R52, R56, R13 ;  /* 0x00000038340d7223 */ /* 0x000fca000000000d */
[----:B------:R-:W-:-:S05]  /*37f0*/  F2FP.F16.F32.PACK_AB R13, RZ, R13 ;  /* 0x0000000dff0d723e */ /* 0x000fca00000000ff */
[----:B------:R0:W-:Y:S01]  /*3800*/  @P2 STG.E.U16 desc[UR36][R2.64+0x70], R13 ;  /* 0x0000700d02002986 */ /* 0x0001e2000c101524 */
[----:B------:R-:W-:Y:S05]  /*3810*/  @!P3 BRA `(.L_x_90) ;  /* 0x000000000004b947 */ /* 0x000fea0003800000 */
[----:B------:R0:W5:Y:S02]  /*3820*/  LDG.E.LTC128B.U16 R19, desc[UR36][R4.64+0x72] ;  /* 0x0000722404137981 */ /* 0x000164000c1e1520 */
.L_x_90:
[----:B------:R-:W-:Y:S05]  /*3830*/  BSYNC B1 ;  /* 0x0000000000017941 */ /* 0x000fea0003800000 */
.L_x_89:
        /* <DEDUP_REMOVED lines=9> */
.L_x_92:
[----:B------:R-:W-:Y:S05]  /*38d0*/  BSYNC B1 ;  /* 0x0000000000017941 */ /* 0x000fea0003800000 */
.L_x_91:
[----:B0----5:R-:W-:Y:S01]  /*38e0*/  HADD2.F32 R2, -RZ, R19.H0_H0 ;  /* 0x20000013ff027230 */ /* 0x021fe20000004100 */
[----:B------:R-:W-:Y:S01]  /*38f0*/  ISETP.GT.AND P0, PT, R0, 0x8, P0 ;  /* 0x000000080000780c */ /* 0x000fe20000704270 */
[----:B------:R-:W-:Y:S03]  /*3900*/  BSSY B1, `(.L_x_93) ;  /* 0x000000a000017945 */ /* 0x000fe60003800000 */
[----:B------:R-:W-:Y:S01]  /*3910*/  FMUL R3, R2, R57 ;  /* 0x0000003902037220 */ /* 0x000fe20000400000 */
[----:B------:R-:W-:-:S03]  /*3920*/  @P1 IMAD.MOV.U32 R2, RZ, RZ, R10 ;  /* 0x000000ffff021224 */ /* 0x000fc600078e000a */
[----:B------:R-:W-:-:S05]  /*3930*/  FFMA R3, R54, R56, R3 ;  /* 0x0000003836037223 */ /* 0x000fca0000000003 */
[----:B------:R-:W-:-:S04]  /*3940*/  F2FP.F16.F32.PACK_AB R3, RZ, R3 ;  /* 0x00000003ff03723e */ /* 0x000fc800000000ff */
[----:B----4-:R-:W-:Y:S01]  /*3950*/  PRMT R4, R3, 0x7610, R4 ;  /* 0x0000761003047816 */ /* 0x010fe20000000004 */
[----:B------:R-:W-:-:S05]  /*3960*/  @P1 IMAD.MOV.U32 R3, RZ, RZ, R11 ;  /* 0x000000ffff031224 */ /* 0x000fca00078e000b */
[----:B------:R0:W-:Y:S01]  /*3970*/  @P1 STG.E.U16 desc[UR36][R2.64+0x70], R4 ;  /* 0x0000700402001986 */ /* 0x0001e2000c101524 */
[----:B------:R-:W-:Y:S05]  /*3980*/  @!P0 BRA `(.L_x_94) ;  /* 0x0000000000048947 */ /* 0x000fea0003800000 */
[----:B------:R4:W5:Y:S02]  /*3990*/  LDG.E.LTC128B.U16 R19, desc[UR36][R8.64+0x72] ;  /* 0x0000722408137981 */ /* 0x000964000c1e1520 */
.L_x_94:
[----:B------:R-:W-:Y:S05]  /*39a0*/  BSYNC B1 ;  /* 0x0000000000017941 */ /* 0x000fea0003800000 */
.L_x_93:
[----:B------:R-:W-:Y:S05]  /*39b0*/  @!P0 BRA `(.L_x_95) ;  /* 0x0000000800a88947 */ /* 0x000fea0003800000 */
[----:B-----5:R-:W-:-:S05]  /*39c0*/  HADD2.F32 R0, -RZ, R19.H0_H0 ;  /* 0x20000013ff007230 */ /* 0x020fca0000004100 */
[----:B------:R-:W-:-:S04]  /*39d0*/  FMUL R0, R0, R57 ;  /* 0x0000003900007220 */ /* 0x000fc80000400000 */
[----:B------:R-:W-:-:S05]  /*39e0*/  FFMA R0, R55, R56, R0 ;  /* 0x0000003837007223 */ /* 0x000fca0000000000 */
[----:B------:R-:W-:-:S05]  /*39f0*/  F2FP.F16.F32.PACK_AB R0, RZ, R0 ;  /* 0x00000000ff00723e */ /* 0x000fca00000000ff */
[----:B------:R0:W-:Y:S01]  /*3a00*/  STG.E.U16 desc[UR36][R10.64+0x72], R0 ;  /* 0x000072000a007986 */ /* 0x0001e2000c101524 */
[----:B------:R-:W-:Y:S05]  /*3a10*/  BRA `(.L_x_95) ;  /* 0x0000000800907947 */ /* 0x000fea0003800000 */
.L_x_34:
[----:B------:R-:W-:Y:S01]  /*3a20*/  ISETP.GT.AND P0, PT, R3, 0x1, PT ;  /* 0x000000010300780c */ /* 0x000fe20003f04270 */
[----:B------:R-:W-:Y:S01]  /*3a30*/  ULDC.64 UR4, c[0x0][0x5c0] ;  /* 0x0001700000047ab9 */ /* 0x000fe20000000a00 */
[-C--:B------:R-:W-:Y:S01]  /*3a40*/  FMUL R24, R24, R56.reuse ;  /* 0x0000003818187220 */ /* 0x080fe20000400000 */
[-C--:B------:R-:W-:Y:S01]  /*3a50*/  FMUL R25, R25, R56.reuse ;  /* 0x0000003819197220 */ /* 0x080fe20000400000 */
[----:B------:R-:W-:Y:S01]  /*3a60*/  ISETP.GT.AND P3, PT, R0, RZ, P0 ;  /* 0x000000ff0000720c */ /* 0x000fe20000764270 */
[-C--:B------:R-:W-:Y:S01]  /*3a70*/  FMUL R26, R26, R56.reuse ;  /* 0x000000381a1a7220 */ /* 0x080fe20000400000 */
[----:B------:R-:W-:Y:S01]  /*3a80*/  LEA R4, P4, R68, UR4, 0x1 ;  /* 0x0000000444047c11 */ /* 0x000fe2000f8808ff */
[----:B------:R-:W-:Y:S01]  /*3a90*/  FMUL R27, R27, R56 ;  /* 0x000000381b1b7220 */ /* 0x000fe20000400000 */
[----:B------:R-:W-:Y:S01]  /*3aa0*/  F2FP.F16.F32.PACK_AB R24, RZ, R24 ;  /* 0x00000018ff18723e */ /* 0x000fe200000000ff */
[-C--:B------:R-:W-:Y:S01]  /*3ab0*/  FMUL R28, R28, R56.reuse ;  /* 0x000000381c1c7220 */ /* 0x080fe20000400000 */
[----:B------:R-:W-:Y:S01]  /*3ac0*/  LEA.HI.X R5, R68, UR5, R7, 0x1, P4 ;  /* 0x0000000544057c11 */ /* 0x000fe2000a0f0c07 */
[-C--:B------:R-:W-:Y:S01]  /*3ad0*/  FMUL R29, R29, R56.reuse ;  /* 0x000000381d1d7220 */ /* 0x080fe20000400000 */
[----:B------:R-:W-:Y:S01]  /*3ae0*/  F2FP.F16.F32.PACK_AB R25, RZ, R25 ;  /* 0x00000019ff19723e */ /* 0x000fe200000000ff */
[-C--:B------:R-:W-:Y:S01]  /*3af0*/  FMUL R30, R30, R56.reuse ;  /* 0x000000381e1e7220 */ /* 0x080fe20000400000 */
[----:B------:R-:W-:Y:S01]  /*3b00*/  SHF.L.U64.HI R75, R74, 0x4, R75 ;  /* 0x000000044a4b7819 */ /* 0x000fe2000001024b */
[----:B------:R-:W-:Y:S01]  /*3b10*/  @P1 STG.E.U16 desc[UR36][R4.64], R24 ;  /* 0x0000001804001986 */ /* 0x000fe2000c101524 */
[----:B------:R-:W-:Y:S01]  /*3b20*/  ISETP.GT.AND P1, PT, R3, 0x8, PT ;  /* 0x000000080300780c */ /* 0x000fe20003f24270 */
[----:B------:R-:W-:Y:S01]  /*3b30*/  FMUL R31, R31, R56 ;  /* 0x000000381f1f7220 */ /* 0x000fe20000400000 */
[----:B------:R-:W-:Y:S01]  /*3b40*/  ISETP.GT.AND P4, PT, R0, 0x8, P0 ;  /* 0x000000080000780c */ /* 0x000fe20000784270 */
[----:B------:R-:W-:Y:S01]  /*3b50*/  @P3 STG.E.U16 desc[UR36][R4.64+0x2], R25 ;  /* 0x0000021904003986 */ /* 0x000fe2000c101524 */
[----:B------:R-:W-:Y:S01]  /*3b60*/  LEA R6, P3, R74, R4, 0x4 ;  /* 0x000000044a067211 */ /* 0x000fe200078620ff */
[-C--:B------:R-:W-:Y:S01]  /*3b70*/  FMUL R32, R32, R56.reuse ;  /* 0x0000003820207220 */ /* 0x080fe20000400000 */
[C---:B------:R-:W-:Y:S01]  /*3b80*/  ISETP.GT.AND P2, PT, R0.reuse, 0x8, P2 ;  /* 0x000000080000780c */ /* 0x040fe20001744270 */
[-C--:B------:R-:W-:Y:S01]  /*3b90*/  FMUL R33, R33, R56.reuse ;  /* 0x0000003821217220 */ /* 0x080fe20000400000 */
[----:B------:R-:W-:Y:S01]  /*3ba0*/  ISETP.GT.AND P0, PT, R3, 0x9, PT ;  /* 0x000000090300780c */ /* 0x000fe20003f04270 */
[----:B------:R-:W-:Y:S01]  /*3bb0*/  IMAD.X R7, R75, 0x1, R5, P3 ;  /* 0x000000014b077824 */ /* 0x000fe200018e0605 */
[----:B------:R-:W-:Y:S01]  /*3bc0*/  ISETP.GT.AND P5, PT, R0, RZ, P1 ;  /* 0x000000ff0000720c */ /* 0x000fe20000fa4270 */
[-C--:B------:R-:W-:Y:S01]  /*3bd0*/  FMUL R34, R34, R56.reuse ;  /* 0x0000003822227220 */ /* 0x080fe20000400000 */
[----:B------:R-:W-:Y:S01]  /*3be0*/  ISETP.GT.AND P3, PT, R0, RZ, P0 ;  /* 0x000000ff0000720c */ /* 0x000fe20000764270 */
[----:B------:R-:W-:Y:S01]  /*3bf0*/  FMUL R35, R35, R56 ;  /* 0x0000003823237220 */ /* 0x000fe20000400000 */
[----:B------:R-:W-:Y:S01]  /*3c00*/  F2FP.F16.F32.PACK_AB R26, RZ, R26 ;  /* 0x0000001aff1a723e */ /* 0x000fe200000000ff */
[-C--:B------:R-:W-:Y:S01]  /*3c10*/  FMUL R36, R36, R56.reuse ;  /* 0x0000003824247220 */ /* 0x080fe20000400000 */
[----:B------:R-:W-:Y:S01]  /*3c20*/  F2FP.F16.F32.PACK_AB R27, RZ, R27 ;  /* 0x0000001bff1b723e */ /* 0x000fe200000000ff */
[----:B------:R-:W-:Y:S01]  /*3c30*/  FMUL R37, R37, R56 ;  /* 0x0000003825257220 */ /* 0x000fe20000400000 */
[----:B------:R-:W-:Y:S01]  /*3c40*/  F2FP.F16.F32.PACK_AB R28, RZ, R28 ;  /* 0x0000001cff1c723e */ /* 0x000fe200000000ff */
[----:B------:R-:W-:Y:S01]  /*3c50*/  @P2 STG.E.U16 desc[UR36][R6.64], R26 ;  /* 0x0000001a06002986 */ /* 0x000fe2000c101524 */
[----:B------:R-:W-:Y:S01]  /*3c60*/  F2FP.F16.F32.PACK_AB R29, RZ, R29 ;  /* 0x0000001dff1d723e */ /* 0x000fe200000000ff */
[-C--:B------:R-:W-:Y:S01]  /*3c70*/  FMUL R38, R38, R56.reuse ;  /* 0x0000003826267220 */ /* 0x080fe20000400000 */
[C---:B------:R-:W-:Y:S01]  /*3c80*/  ISETP.GT.AND P2, PT, R0.reuse, 0x8, P1 ;  /* 0x000000080000780c */ /* 0x040fe20000f44270 */
[----:B------:R-:W-:Y:S01]  /*3c90*/  @P4 STG.E.U16 desc[UR36][R6.64+0x2], R27 ;  /* 0x0000021b06004986 */ /* 0x000fe2000c101524 */
[----:B------:R-:W-:Y:S01]  /*3ca0*/  ISETP.GT.AND P1, PT, R3, 0x10, PT ;  /* 0x000000100300780c */ /* 0x000fe20003f24270 */
[----:B------:R-:W-:Y:S01]  /*3cb0*/  FMUL R39, R39, R56 ;  /* 0x0000003827277220 */ /* 0x000fe20000400000 */
[----:B------:R-:W-:Y:S01]  /*3cc0*/  F2FP.F16.F32.PACK_AB R30, RZ, R30 ;  /* 0x0000001eff1e723e */ /* 0x000fe200000000ff */
[----:B------:R-:W-:Y:S01]  /*3cd0*/  @P5 STG.E.U16 desc[UR36][R4.64+0x10], R28 ;  /* 0x0000101c04005986 */ /* 0x000fe2000c101524 */
[----:B------:R-:W-:Y:S01]  /*3ce0*/  ISETP.GT.AND P4, PT, R0, RZ, P1 ;  /* 0x000000ff0000720c */ /* 0x000fe20000f84270 */
[-C--:B------:R-:W-:Y:S01]  /*3cf0*/  FMUL R40, R40, R56.reuse ;  /* 0x0000003828287220 */ /* 0x080fe20000400000 */
[----:B------:R-:W-:Y:S01]  /*3d00*/  F2FP.F16.F32.PACK_AB R31, RZ, R31 ;  /* 0x0000001fff1f723e */ /* 0x000fe200000000ff */
[----:B------:R-:W-:Y:S01]  /*3d10*/  @P3 STG.E.U16 desc[UR36][R4.64+0x12], R29 ;  /* 0x0000121d04003986 */ /* 0x000fe2000c101524 */
[----:B------:R-:W-:Y:S01]  /*3d20*/  ISETP.GT.AND P3, PT, R0, 0x8, P0 ;  /* 0x000000080000780c */ /* 0x000fe20000764270 */
[----:B------:R-:W-:Y:S01]  /*3d30*/  FMUL R41, R41, R56 ;  /* 0x0000003829297220 */ /* 0x000fe20000400000 */
[----:B------:R-:W-:Y:S01]  /*3d40*/  ISETP.GT.AND P0, PT, R3, 0x11, PT ;  /* 0x000000110300780c */ /* 0x000fe20003f04270 */
[----:B------:R-:W-:Y:S01]  /*3d50*/  @P2 STG.E.U16 desc[UR36][R6.64+0x10], R30 ;  /* 0x0000101e06002986 */ /* 0x000fe2000c101524 */
[----:B------:R-:W-:Y:S01]  /*3d60*/  F2FP.F16.F32.PACK_AB R32, RZ, R32 ;  /* 0x00000020ff20723e */ /* 0x000fe200000000ff */
[-C--:B------:R-:W-:Y:S01]  /*3d70*/  FMUL R42, R42, R56.reuse ;  /* 0x000000382a2a7220 */ /* 0x080fe20000400000 */
[C---:B------:R-:W-:Y:S01]  /*3d80*/  ISETP.GT.AND P5, PT, R0.reuse, RZ, P0 ;  /* 0x000000ff0000720c */ /* 0x040fe200007a4270 */
[-C--:B------:R-:W-:Y:S01]  /*3d90*/  FMUL R43, R43, R56.reuse ;  /* 0x000000382b2b7220 */ /* 0x080fe20000400000 */
[----:B------:R-:W-:Y:S01]  /*3da0*/  ISETP.GT.AND P2, PT, R0, 0x8, P1 ;  /* 0x000000080000780c */ /* 0x000fe20000f44270 */
[-C--:B------:R-:W-:Y:S01]  /*3db0*/  FMUL R44, R44, R56.reuse ;  /* 0x000000382c2c7220 */ /* 0x080fe20000400000 */
[----:B------:R-:W-:Y:S01]  /*3dc0*/  ISETP.GT.AND P1, PT, R3, 0x18, PT ;  /* 0x000000180300780c */ /* 0x000fe20003f24270 */
[-C--:B------:R-:W-:Y:S01]  /*3dd0*/  FMUL R45, R45, R56.reuse ;  /* 0x000000382d2d7220 */ /* 0x080fe20000400000 */
[----:B------:R-:W-:Y:S01]  /*3de0*/  F2FP.F16.F32.PACK_AB R33, RZ, R33 ;  /* 0x00000021ff21723e */ /* 0x000fe200000000ff */
[----:B------:R-:W-:Y:S01]  /*3df0*/  @P3 STG.E.U16 desc[UR36][R6.64+0x12], R31 ;  /* 0x0000121f06003986 */ /* 0x000fe2000c101524 */
[----:B------:R-:W-:Y:S01]  /*3e00*/  ISETP.GT.AND P3, PT, R0, 0x8, P0 ;  /* 0x000000080000780c */ /* 0x000fe20000764270 */
[-C--:B------:R-:W-:Y:S01]  /*3e10*/  FMUL R46, R46, R56.reuse ;  /* 0x000000382e2e7220 */ /* 0x080fe20000400000 */
[----:B------:R-:W-:Y:S01]  /*3e20*/  ISETP.GT.AND P0, PT, R3, 0x19, PT ;  /* 0x000000190300780c */ /* 0x000fe20003f04270 */
[----:B------:R-:W-:Y:S01]  /*3e30*/  @P4 STG.E.U16 desc[UR36][R4.64+0x20], R32 ;  /* 0x0000202004004986 */ /* 0x000fe2000c101524 */
[C---:B------:R-:W-:Y:S01]  /*3e40*/  ISETP.GT.AND P4, PT, R0.reuse, RZ, P1 ;  /* 0x000000ff0000720c */ /* 0x040fe20000f84270 */
[----:B------:R-:W-:Y:S01]  /*3e50*/  FMUL R47, R47, R56 ;  /* 0x000000382f2f7220 */ /* 0x000fe20000400000 */
[----:B------:R-:W-:Y:S01]  /*3e60*/  F2FP.F16.F32.PACK_AB R34, RZ, R34 ;  /* 0x00000022ff22723e */ /* 0x000fe200000000ff */
[----:B------:R-:W-:Y:S01]  /*3e70*/  @P5 STG.E.U16 desc[UR36][R4.64+0x22], R33 ;  /* 0x0000222104005986 */ /* 0x000fe2000c101524 */
[----:B------:R-:W-:Y:S01]  /*3e80*/  ISETP.GT.AND P5, PT, R0, RZ, P0 ;  /* 0x000000ff0000720c */ /* 0x000fe200007a4270 */
[----:B------:R-:W-:Y:S01]  /*3e90*/  FMUL R48, R48, R56 ;  /* 0x0000003830307220 */ /* 0x000fe20000400000 */
[----:B------:R-:W-:Y:S01]  /*3ea0*/  F2FP.F16.F32.PACK_AB R35, RZ, R35 ;  /* 0x00000023ff23723e */ /* 0x000fe200000000ff */
[----:B------:R-:W-:Y:S01]  /*3eb0*/  @P2 STG.E.U16 desc[UR36][R6.64+0x20], R34 ;  /* 0x0000202206002986 */ /* 0x000fe2000c101524 */
[----:B------:R-:W-:Y:S01]  /*3ec0*/  F2FP.F16.F32.PACK_AB R36, RZ, R36 ;  /* 0x00000024ff24723e */ /* 0x000fe200000000ff */
[-C--:B------:R-:W-:Y:S01]  /*3ed0*/  FMUL R49, R49, R56.reuse ;  /* 0x0000003831317220 */ /* 0x080fe20000400000 */
[----:B------:R-:W-:Y:S01]  /*3ee0*/  ISETP.GT.AND P2, PT, R0, 0x8, P1 ;  /* 0x000000080000780c */ /* 0x000fe20000f44270 */
[----:B------:R-:W-:Y:S01]  /*3ef0*/  @P3 STG.E.U16 desc[UR36][R6.64+0x22], R35 ;  /* 0x0000222306003986 */ /* 0x000fe2000c101524 */
[----:B------:R-:W-:Y:S01]  /*3f00*/  ISETP.GT.AND P1, PT, R3, 0x20, PT ;  /* 0x000000200300780c */ /* 0x000fe20003f24270 */
[-C--:B------:R-:W-:Y:S01]  /*3f10*/  FMUL R50, R50, R56.reuse ;  /* 0x0000003832327220 */ /* 0x080fe20000400000 */
[----:B------:R-:W-:Y:S01]  /*3f20*/  F2FP.F16.F32.PACK_AB R37, RZ, R37 ;  /* 0x00000025ff25723e */ /* 0x000fe200000000ff */
[----:B------:R-:W-:Y:S01]  /*3f30*/  @P4 STG.E.U16 desc[UR36][R4.64+0x30], R36 ;  /* 0x0000302404004986 */ /* 0x000fe2000c101524 */
[C---:B------:R-:W-:Y:S01]  /*3f40*/  ISETP.GT.AND P3, PT, R0.reuse, 0x8, P0 ;  /* 0x000000080000780c */ /* 0x040fe20000764270 */
[-C--:B------:R-:W-:Y:S01]  /*3f50*/  FMUL R51, R51, R56.reuse ;  /* 0x0000003833337220 */ /* 0x080fe20000400000 */
[----:B------:R-:W-:Y:S01]  /*3f60*/  ISETP.GT.AND P0, PT, R3, 0x21, PT ;  /* 0x000000210300780c */ /* 0x000fe20003f04270 */
[----:B------:R-:W-:Y:S01]  /*3f70*/  @P5 STG.E.U16 desc[UR36][R4.64+0x32], R37 ;  /* 0x0000322504005986 */ /* 0x000fe2000c101524 */
        /* <DEDUP_REMOVED lines=10> */
[----:B------:R-:W-:-:S02]  /*4020*/  F2FP.F16.F32.PACK_AB R41, RZ, R41 ;  /* 0x00000029ff29723e */ /* 0x000fc400000000ff */
[C---:B------:R-:W-:Y:S01]  /*4030*/  ISETP.GT.AND P1, PT, R0.reuse, 0x8, P1 ;  /* 0x000000080000780c */ /* 0x040fe20000f24270 */
[----:B------:R-:W-:Y:S01]  /*4040*/  @P3 STG.E.U16 desc[UR36][R6.64+0x32], R39 ;  /* 0x0000322706003986 */ /* 0x000fe2000c101524 */
[C---:B------:R-:W-:Y:S02]  /*4050*/  ISETP.GT.AND P2, PT, R0.reuse, 0x8, P0 ;  /* 0x000000080000780c */ /* 0x040fe40000744270 */
[C---:B------:R-:W-:Y:S01]  /*4060*/  ISETP.GT.AND P0, PT, R3.reuse, 0x29, PT ;  /* 0x000000290300780c */ /* 0x040fe20003f04270 */
[----:B------:R-:W-:Y:S01]  /*4070*/  @P4 STG.E.U16 desc[UR36][R4.64+0x40], R40 ;  /* 0x0000402804004986 */ /* 0x000fe2000c101524 */
[----:B------:R-:W-:Y:S02]  /*4080*/  ISETP.GT.AND P4, PT, R3, 0x28, PT ;  /* 0x000000280300780c */ /* 0x000fe40003f84270 */
[----:B------:R-:W-:Y:S01]  /*4090*/  F2FP.F16.F32.PACK_AB R42, RZ, R42 ;  /* 0x0000002aff2a723e */ /* 0x000fe200000000ff */
[----:B------:R-:W-:Y:S01]  /*40a0*/  @P5 STG.E.U16 desc[UR36][R4.64+0x42], R41 ;  /* 0x0000422904005986 */ /* 0x000fe2000c101524 */
[----:B------:R-:W-:-:S02]  /*40b0*/  ISETP.GT.AND P5, PT, R0, RZ, P4 ;  /* 0x000000ff0000720c */ /* 0x000fc400027a4270 */
[C---:B------:R-:W-:Y:S01]  /*40c0*/  ISETP.GT.AND P3, PT, R0.reuse, RZ, P0 ;  /* 0x000000ff0000720c */ /* 0x040fe20000764270 */
[----:B------:R-:W-:Y:S01]  /*40d0*/  @P1 STG.E.U16 desc[UR36][R6.64+0x40], R42 ;  /* 0x0000402a06001986 */ /* 0x000fe2000c101524 */
[----:B------:R-:W-:Y:S02]  /*40e0*/  F2FP.F16.F32.PACK_AB R43, RZ, R43 ;  /* 0x0000002bff2b723e */ /* 0x000fe400000000ff */
[----:B------:R-:W-:Y:S02]  /*40f0*/  F2FP.F16.F32.PACK_AB R44, RZ, R44 ;  /* 0x0000002cff2c723e */ /* 0x000fe400000000ff */
[C---:B------:R-:W-:Y:S01]  /*4100*/  ISETP.GT.AND P4, PT, R0.reuse, 0x8, P4 ;  /* 0x000000080000780c */ /* 0x040fe20002784270 */
[----:B------:R-:W-:Y:S01]  /*4110*/  @P2 STG.E.U16 desc[UR36][R6.64+0x42], R43 ;  /* 0x0000422b06002986 */ /* 0x000fe2000c101524 */
[----:B------:R-:W-:Y:S02]  /*4120*/  F2FP.F16.F32.PACK_AB R45, RZ, R45 ;  /* 0x0000002dff2d723e */ /* 0x000fe400000000ff */
[----:B------:R-:W-:Y:S01]  /*4130*/  ISETP.GT.AND P2, PT, R3, 0x31, PT ;  /* 0x000000310300780c */ /* 0x000fe20003f44270 */
[----:B------:R-:W-:Y:S01]  /*4140*/  @P5 STG.E.U16 desc[UR36][R4.64+0x50], R44 ;  /* 0x0000502c04005986 */ /* 0x000fe2000c101524 */
[----:B------:R-:W-:-:S02]  /*4150*/  ISETP.GT.AND P5, PT, R0, 0x8, P0 ;  /* 0x000000080000780c */ /* 0x000fc400007a4270 */
[C---:B------:R-:W-:Y:S01]  /*4160*/  ISETP.GT.AND P1, PT, R3.reuse, 0x38, PT ;  /* 0x000000380300780c */ /* 0x040fe20003f24270 */
[----:B------:R-:W-:Y:S01]  /*4170*/  @P3 STG.E.U16 desc[UR36][R4.64+0x52], R45 ;  /* 0x0000522d04003986 */ /* 0x000fe2000c101524 */
[C---:B------:R-:W-:Y:S02]  /*4180*/  ISETP.GT.AND P3, PT, R3.reuse, 0x30, PT ;  /* 0x000000300300780c */ /* 0x040fe40003f64270 */
[----:B------:R-:W-:Y:S01]  /*4190*/  ISETP.GT.AND P0, PT, R3, 0x39, PT ;  /* 0x000000390300780c */ /* 0x000fe20003f04270 */
[----:B------:R-:W-:Y:S01]  /*41a0*/  @P4 IMAD.MOV.U32 R2, RZ, RZ, R6 ;  /* 0x000000ffff024224 */ /* 0x000fe200078e0006 */
[----:B------:R-:W-:Y:S01]  /*41b0*/  F2FP.F16.F32.PACK_AB R46, RZ, R46 ;  /* 0x0000002eff2e723e */ /* 0x000fe200000000ff */
[----:B------:R-:W-:Y:S01]  /*41c0*/  @P4 IMAD.MOV.U32 R3, RZ, RZ, R7 ;  /* 0x000000ffff034224 */ /* 0x000fe200078e0007 */
[----:B------:R-:W-:Y:S02]  /*41d0*/  F2FP.F16.F32.PACK_AB R47, RZ, R47 ;  /* 0x0000002fff2f723e */ /* 0x000fe400000000ff */
[----:B------:R-:W-:-:S02]  /*41e0*/  F2FP.F16.F32.PACK_AB R48, RZ, R48 ;  /* 0x00000030ff30723e */ /* 0x000fc400000000ff */
[----:B------:R1:W-:Y:S01]  /*41f0*/  @P4 STG.E.U16 desc[UR36][R2.64+0x50], R46 ;  /* 0x0000502e02004986 */ /* 0x0003e2000c101524 */
[C---:B------:R-:W-:Y:S02]  /*4200*/  ISETP.GT.AND P4, PT, R0.reuse, RZ, P2 ;  /* 0x000000ff0000720c */ /* 0x040fe40001784270 */
[----:B------:R-:W-:Y:S02]  /*4210*/  F2FP.F16.F32.PACK_AB R49, RZ, R49 ;  /* 0x00000031ff31723e */ /* 0x000fe400000000ff */
[----:B------:R-:W-:Y:S02]  /*4220*/  ISETP.GT.AND P2, PT, R0, 0x8, P2 ;  /* 0x000000080000780c */ /* 0x000fe40001744270 */
[----:B------:R-:W-:Y:S02]  /*4230*/  F2FP.F16.F32.PACK_AB R50, RZ, R50 ;  /* 0x00000032ff32723e */ /* 0x000fe400000000ff */
[----:B------:R-:W-:Y:S02]  /*4240*/  F2FP.F16.F32.PACK_AB R51, RZ, R51 ;  /* 0x00000033ff33723e */ /* 0x000fe400000000ff */
[----:B------:R-:W-:Y:S01]  /*4250*/  F2FP.F16.F32.PACK_AB R52, RZ, R52 ;  /* 0x00000034ff34723e */ /* 0x000fe200000000ff */
[----:B-1----:R-:W-:Y:S01]  /*4260*/  @P5 IMAD.MOV.U32 R2, RZ, RZ, R6 ;  /* 0x000000ffff025224 */ /* 0x002fe200078e0006 */
[----:B------:R-:W-:Y:S01]  /*4270*/  F2FP.F16.F32.PACK_AB R53, RZ, R53 ;  /* 0x00000035ff35723e */ /* 0x000fe200000000ff */
[----:B------:R-:W-:Y:S01]  /*4280*/  @P5 IMAD.MOV.U32 R3, RZ, RZ, R7 ;  /* 0x000000ffff035224 */ /* 0x000fe200078e0007 */
[----:B------:R-:W-:-:S02]  /*4290*/  F2FP.F16.F32.PACK_AB R54, RZ, R54 ;  /* 0x00000036ff36723e */ /* 0x000fc400000000ff */
[----:B------:R-:W-:Y:S02]  /*42a0*/  F2FP.F16.F32.PACK_AB R55, RZ, R55 ;  /* 0x00000037ff37723e */ /* 0x000fe400000000ff */
[----:B------:R1:W-:Y:S01]  /*42b0*/  @P5 STG.E.U16 desc[UR36][R2.64+0x52], R47 ;  /* 0x0000522f02005986 */ /* 0x0003e2000c101524 */
[C---:B------:R-:W-:Y:S02]  /*42c0*/  ISETP.GT.AND P5, PT, R0.reuse, RZ, P3 ;  /* 0x000000ff0000720c */ /* 0x040fe40001fa4270 */
[----:B------:R-:W-:-:S11]  /*42d0*/  ISETP.GT.AND P3, PT, R0, 0x8, P3 ;  /* 0x000000080000780c */ /* 0x000fd60001f64270 */
[----:B-1----:R-:W-:Y:S02]  /*42e0*/  @P5 IMAD.MOV.U32 R2, RZ, RZ, R4 ;  /* 0x000000ffff025224 */ /* 0x002fe400078e0004 */
[----:B------:R-:W-:-:S05]  /*42f0*/  @P5 IMAD.MOV.U32 R3, RZ, RZ, R5 ;  /* 0x000000ffff035224 */ /* 0x000fca00078e0005 */
[----:B------:R1:W-:Y:S01]  /*4300*/  @P5 STG.E.U16 desc[UR36][R2.64+0x60], R48 ;  /* 0x0000603002005986 */ /* 0x0003e2000c101524 */
[C---:B------:R-:W-:Y:S02]  /*4310*/  ISETP.GT.AND P5, PT, R0.reuse, RZ, P0 ;  /* 0x000000ff0000720c */ /* 0x040fe400007a4270 */
[----:B------:R-:W-:Y:S01]  /*4320*/  ISETP.GT.AND P0, PT, R0, 0x8, P0 ;  /* 0x000000080000780c */ /* 0x000fe20000704270 */
[----:B-1----:R-:W-:Y:S02]  /*4330*/  @P4 IMAD.MOV.U32 R2, RZ, RZ, R4 ;  /* 0x000000ffff024224 */ /* 0x002fe400078e0004 */
[----:B------:R-:W-:-:S05]  /*4340*/  @P4 IMAD.MOV.U32 R3, RZ, RZ, R5 ;  /* 0x000000ffff034224 */ /* 0x000fca00078e0005 */
[----:B------:R1:W-:Y:S01]  /*4350*/  @P4 STG.E.U16 desc[UR36][R2.64+0x62], R49 ;  /* 0x0000623102004986 */ /* 0x0003e2000c101524 */
[C---:B------:R-:W-:Y:S02]  /*4360*/  ISETP.GT.AND P4, PT, R0.reuse, RZ, P1 ;  /* 0x000000ff0000720c */ /* 0x040fe40000f84270 */
[----:B------:R-:W-:Y:S01]  /*4370*/  ISETP.GT.AND P1, PT, R0, 0x8, P1 ;  /* 0x000000080000780c */ /* 0x000fe20000f24270 */
[----:B-1----:R-:W-:Y:S02]  /*4380*/  @P3 IMAD.MOV.U32 R2, RZ, RZ, R6 ;  /* 0x000000ffff023224 */ /* 0x002fe400078e0006 */
[----:B------:R-:W-:-:S05]  /*4390*/  @P3 IMAD.MOV.U32 R3, RZ, RZ, R7 ;  /* 0x000000ffff033224 */ /* 0x000fca00078e0007 */
[----:B------:R1:W-:Y:S02]  /*43a0*/  @P3 STG.E.U16 desc[UR36][R2.64+0x60], R50 ;  /* 0x0000603202003986 */ /* 0x0003e4000c101524 */
[----:B-1----:R-:W-:Y:S02]  /*43b0*/  @P2 IMAD.MOV.U32 R2, RZ, RZ, R6 ;  /* 0x000000ffff022224 */ /* 0x002fe400078e0006 */
[----:B------:R-:W-:-:S05]  /*43c0*/  @P2 IMAD.MOV.U32 R3, RZ, RZ, R7 ;  /* 0x000000ffff032224 */ /* 0x000fca00078e0007 */
[----:B------:R1:W-:Y:S02]  /*43d0*/  @P2 STG.E.U16 desc[UR36][R2.64+0x62], R51 ;  /* 0x0000623302002986 */ /* 0x0003e4000c101524 */
[----:B-1----:R-:W-:Y:S02]  /*43e0*/  @P4 IMAD.MOV.U32 R2, RZ, RZ, R4 ;  /* 0x000000ffff024224 */ /* 0x002fe400078e0004 */
[----:B------:R-:W-:-:S05]  /*43f0*/  @P4 IMAD.MOV.U32 R3, RZ, RZ, R5 ;  /* 0x000000ffff034224 */ /* 0x000fca00078e0005 */
[----:B------:R1:W-:Y:S04]  /*4400*/  @P4 STG.E.U16 desc[UR36][R2.64+0x70], R52 ;  /* 0x0000703402004986 */ /* 0x0003e8000c101524 */
[----:B------:R2:W-:Y:S01]  /*4410*/  @P5 STG.E.U16 desc[UR36][R4.64+0x72], R53 ;  /* 0x0000723504005986 */ /* 0x0005e2000c101524 */
[----:B-1----:R-:W-:Y:S02]  /*4420*/  @P1 IMAD.MOV.U32 R2, RZ, RZ, R6 ;  /* 0x000000ffff021224 */ /* 0x002fe400078e0006 */
[----:B------:R-:W-:-:S05]  /*4430*/  @P1 IMAD.MOV.U32 R3, RZ, RZ, R7 ;  /* 0x000000ffff031224 */ /* 0x000fca00078e0007 */
[----:B------:R2:W-:Y:S04]  /*4440*/  @P1 STG.E.U16 desc[UR36][R2.64+0x70], R54 ;  /* 0x0000703602001986 */ /* 0x0005e8000c101524 */
[----:B------:R2:W-:Y:S02]  /*4450*/  @P0 STG.E.U16 desc[UR36][R6.64+0x72], R55 ;  /* 0x0000723706000986 */ /* 0x0005e4000c101524 */
.L_x_95:
[----:B------:R-:W-:Y:S05]  /*4460*/  BSYNC B0 ;  /* 0x0000000000007941 */ /* 0x000fea0003800000 */
.L_x_33:
[----:B0-2---:R-:W2:Y:S01]  /*4470*/  LDL.64 R2, [R1] ;  /* 0x0000000001027983 */ /* 0x005ea20000100a00 */
[----:B------:R-:W-:Y:S01]  /*4480*/  ULDC.64 UR4, c[0x0][0x650] ;  /* 0x0001940000047ab9 */ /* 0x000fe20000000a00 */
[----:B------:R0:W-:Y:S01]  /*4490*/  SYNCS.ARRIVE.TRANS64.A1T0 RZ, [R64+UR47], RZ ;  /* 0x000000ff40ff79a7 */ /* 0x0001e2000810002f */
[----:B------:R-:W-:Y:S01]  /*44a0*/  PRMT R0, RZ, 0x7610, R0 ;  /* 0x00007610ff007816 */ /* 0x000fe20000000000 */
[----:B-----5:R-:W-:Y:S02]  /*44b0*/  IMAD.MOV.U32 R19, RZ, RZ, -0x1 ;  /* 0xffffffffff137424 */ /* 0x020fe400078e00ff */
[----:B------:R-:W-:Y:S01]  /*44c0*/  IMAD.MOV.U32 R22, RZ, RZ, -0x1 ;  /* 0xffffffffff167424 */ /* 0x000fe200078e00ff */
[----:B--2---:R-:W-:-:S04]  /*44d0*/  LEA R18, P0, R2, R18, 0x1 ;  /* 0x0000001202127211 */ /* 0x004fc800078008ff */
[----:B------:R-:W-:Y:S01]  /*44e0*/  LEA.HI.X R17, R2, R17, R23, 0x1, P0 ;  /* 0x0000001102117211 */ /* 0x000fe200000f0c17 */
[----:B------:R-:W-:Y:S01]  /*44f0*/  IMAD.MOV.U32 R2, RZ, RZ, -0x1 ;  /* 0xffffffffff027424 */ /* 0x000fe200078e00ff */
[----:B------:R-:W-:-:S04]  /*4500*/  ISETP.GE.U32.AND P0, PT, R18, UR4, PT ;  /* 0x0000000412007c0c */ /* 0x000fc8000bf06070 */
[----:B------:R-:W-:-:S13]  /*4510*/  ISETP.GE.U32.AND.EX P0, PT, R17, UR5, PT, P0 ;  /* 0x0000000511007c0c */ /* 0x000fda000bf06100 */
[----:B0-----:R-:W-:Y:S05]  /*4520*/  @P0 BRA `(.L_x_96) ;  /* 0x0000000400700947 */ /* 0x001fea0003800000 */
[----:B-1----:R-:W0:Y:S01]  /*4530*/  S2R R10, SR_CTAID.X ;  /* 0x00000000000a7919 */ /* 0x002e220000002500 */
[----:B---34-:R-:W1:Y:S01]  /*4540*/  LDC.64 R8, c[0x0][0x628] ;  /* 0x00018a00ff087b82 */ /* 0x018e620000000a00 */
[----:B------:R-:W-:Y:S01]  /*4550*/  ULDC UR4, c[0x0][0x150] ;  /* 0x0000540000047ab9 */ /* 0x000fe20000000800 */
[----:B------:R-:W-:Y:S01]  /*4560*/  IMAD.MOV.U32 R6, RZ, RZ, R18 ;  /* 0x000000ffff067224 */ /* 0x000fe200078e0012 */
[----:B------:R-:W2:Y:S01]  /*4570*/  S2R R20, SR_CTAID.Y ;  /* 0x0000000000147919 */ /* 0x000ea20000002600 */
[----:B------:R-:W-:-:S04]  /*4580*/  IMAD.MOV.U32 R7, RZ, RZ, R17 ;  /* 0x000000ffff077224 */ /* 0x000fc800078e0011 */
[----:B------:R-:W3:Y:S08]  /*4590*/  LDC R15, c[0x0][0x144] ;  /* 0x00005100ff0f7b82 */ /* 0x000ef00000000800 */
[----:B------:R-:W4:Y:S08]  /*45a0*/  LDC R0, c[0x0][0x630] ;  /* 0x00018c00ff007b82 */ /* 0x000f300000000800 */
[----:B------:R-:W2:Y:S01]  /*45b0*/  LDC.64 R12, c[0x0][0x620] ;  /* 0x00018800ff0c7b82 */ /* 0x000ea20000000a00 */
[----:B-1----:R-:W-:-:S04]  /*45c0*/  ISETP.NE.U32.AND P0, PT, R8, RZ, PT ;  /* 0x000000ff0800720c */ /* 0x002fc80003f05070 */
[----:B------:R-:W-:Y:S02]  /*45d0*/  ISETP.NE.AND.EX P0, PT, R9, RZ, PT, P0 ;  /* 0x000000ff0900720c */ /* 0x000fe40003f05300 */
[----:B0-----:R-:W-:-:S05]  /*45e0*/  I2FP.F32.U32 R2, R10 ;  /* 0x0000000a00027245 */ /* 0x001fca0000201000 */
[----:B------:R-:W-:-:S04]  /*45f0*/  FMUL R2, R2, UR4 ;  /* 0x0000000402027c20 */ /* 0x000fc80008400000 */
[----:B------:R0:W1:Y:S02]  /*4600*/  F2I.U32.TRUNC.NTZ R14, R2 ;  /* 0x00000002000e7305 */ /* 0x000064000020f000 */
[----:B---34-:R-:W-:Y:S05]  /*4610*/  @!P0 BRA `(.L_x_97) ;  /* 0x0000000000288947 */ /* 0x018fea0003800000 */
[----:B------:R-:W3:Y:S02]  /*4620*/  LDC R3, c[0x0][0x634] ;  /* 0x00018d00ff037b82 */ /* 0x000ee40000000800 */
[----:B---3--:R-:W-:-:S05]  /*4630*/  IADD3 R7, P0, R18, R3, RZ ;  /* 0x0000000312077210 */ /* 0x008fca0007f1e0ff */
[----:B------:R-:W-:-:S04]  /*4640*/  IMAD.X R11, RZ, RZ, R17, P0 ;  /* 0x000000ffff0b7224 */ /* 0x000fc800000e0611 */
[----:B0-----:R-:W-:-:S04]  /*4650*/  IMAD.WIDE.U32 R2, R11, R8, RZ ;  /* 0x000000080b027225 */ /* 0x001fc800078e00ff */
[----:B------:R-:W-:-:S04]  /*4660*/  IMAD.WIDE.U32 R4, P0, R7, R9, R2 ;  /* 0x0000000907047225 */ /* 0x000fc80007800002 */
[----:B------:R-:W-:-:S04]  /*4670*/  IMAD.WIDE.U32 R2, R7, R8, RZ ;  /* 0x0000000807027225 */ /* 0x000fc800078e00ff */
[----:B------:R-:W-:Y:S01]  /*4680*/  IMAD.X R7, RZ, RZ, RZ, P0 ;  /* 0x000000ffff077224 */ /* 0x000fe200000e06ff */
[----:B------:R-:W-:Y:S01]  /*4690*/  IADD3 RZ, P0, R3, R4, RZ ;  /* 0x0000000403ff7210 */ /* 0x000fe20007f1e0ff */
[----:B------:R-:W-:-:S04]  /*46a0*/  IMAD.MOV.U32 R6, RZ, RZ, R5 ;  /* 0x000000ffff067224 */ /* 0x000fc800078e0005 */
[----:B------:R-:W-:-:S08]  /*46b0*/  IMAD.WIDE.U32.X R6, R11, R9, R6, P0 ;  /* 0x000000090b067225 */ /* 0x000fd000000e0406 */
.L_x_97:
[----:B------:R-:W3:Y:S01]  /*46c0*/  LDC.64 R26, c[0x0][0x640] ;  /* 0x00019000ff1a7b82 */ /* 0x000ee20000000a00 */
[-C--:B------:R-:W-:Y:S01]  /*46d0*/  SHF.R.U64 R11, R6, R0.reuse, R7 ;  /* 0x00000000060b7219 */ /* 0x080fe20000001207 */
[----:B------:R-:W-:Y:S01]  /*46e0*/  IMAD.MOV.U32 R19, RZ, RZ, R17 ;  /* 0x000000ffff137224 */ /* 0x000fe200078e0011 */
[----:B------:R-:W-:Y:S01]  /*46f0*/  SHF.R.U32.HI R0, RZ, R0, R7 ;  /* 0x00000000ff007219 */ /* 0x000fe20000011607 */
[----:B-1----:R-:W-:Y:S01]  /*4700*/  IMAD.MOV R14, RZ, RZ, -R14 ;  /* 0x000000ffff0e7224 */ /* 0x002fe200078e0a0e */
[----:B------:R-:W-:Y:S01]  /*4710*/  IADD3 R5, P0, RZ, -R11, RZ ;  /* 0x8000000bff057210 */ /* 0x000fe20007f1e0ff */
[----:B------:R-:W-:Y:S01]  /*4720*/  ULDC UR4, c[0x0][0x154] ;  /* 0x0000550000047ab9 */ /* 0x000fe20000000800 */
[----:B------:R-:W-:Y:S01]  /*4730*/  IMAD.MOV.U32 R7, RZ, RZ, 0x1 ;  /* 0x00000001ff077424 */ /* 0x000fe200078e00ff */
[----:B------:R-:W1:Y:S01]  /*4740*/  LDC R4, c[0x0][0x618] ;  /* 0x00018600ff047b82 */ /* 0x000e620000000800 */
[----:B------:R-:W-:Y:S02]  /*4750*/  IMAD R22, R15, R14, R10 ;  /* 0x0000000e0f167224 */ /* 0x000fe400078e020a */
[----:B------:R-:W-:-:S04]  /*4760*/  IMAD.X R3, RZ, RZ, ~R0, P0 ;  /* 0x000000ffff037224 */ /* 0x000fc800000e0e00 */
[-C--:B--2---:R-:W-:Y:S01]  /*4770*/  IMAD R0, R3, R12.reuse, RZ ;  /* 0x0000000c03007224 */ /* 0x084fe200078e02ff */
[----:B------:R-:W2:Y:S01]  /*4780*/  LDC R6, c[0x0][0x608] ;  /* 0x00018200ff067b82 */ /* 0x000ea20000000800 */
[----:B0-----:R-:W-:-:S04]  /*4790*/  IMAD.WIDE.U32 R2, R5, R12, R18 ;  /* 0x0000000c05027225 */ /* 0x001fc800078e0012 */
[----:B------:R-:W-:Y:S01]  /*47a0*/  IMAD R5, R5, R13, R0 ;  /* 0x0000000d05057224 */ /* 0x000fe200078e0200 */
[----:B------:R-:W-:Y:S02]  /*47b0*/  I2FP.F32.U32 R0, R20 ;  /* 0x0000001400007245 */ /* 0x000fe40000201000 */
[----:B------:R-:W0:Y:S01]  /*47c0*/  LDC R24, c[0x0][0x658] ;  /* 0x00019600ff187b82 */ /* 0x000e220000000800 */
[----:B------:R-:W-:Y:S01]  /*47d0*/  IMAD.IADD R3, R3, 0x1, R5 ;  /* 0x0000000103037824 */ /* 0x000fe200078e0205 */
[----:B---3--:R-:W-:Y:S01]  /*47e0*/  ISETP.NE.U32.AND P0, PT, R26, RZ, PT ;  /* 0x000000ff1a00720c */ /* 0x008fe20003f05070 */
[----:B------:R-:W-:Y:S01]  /*47f0*/  FMUL R0, R0, UR4 ;  /* 0x0000000400007c20 */ /* 0x000fe20008400000 */
[----:B------:R-:W-:Y:S02]  /*4800*/  IMAD.MOV.U32 R5, RZ, RZ, -0x1 ;  /* 0xffffffffff057424 */ /* 0x000fe400078e00ff */
[----:B------:R-:W-:Y:S01]  /*4810*/  ISETP.NE.AND.EX P0, PT, R27, RZ, PT, P0 ;  /* 0x000000ff1b00720c */ /* 0x000fe20003f05300 */
[----:B------:R3:W4:Y:S01]  /*4820*/  F2I.U32.TRUNC.NTZ R12, R0 ;  /* 0x00000000000c7305 */ /* 0x000722000020f000 */
[----:B------:R-:W3:Y:S01]  /*4830*/  LDC R15, c[0x0][0x148] ;  /* 0x00005200ff0f7b82 */ /* 0x000ee20000000800 */
[----:B-1----:R-:W-:-:S02]  /*4840*/  SHF.R.U64 R10, R2, R4, R3 ;  /* 0x00000004020a7219 */ /* 0x002fc40000001203 */
[----:B------:R-:W-:-:S05]  /*4850*/  SHF.R.U32.HI R3, RZ, R4, R3 ;  /* 0x00000004ff037219 */ /* 0x000fca0000011603 */
[----:B------:R-:W1:Y:S01]  /*4860*/  LDC R14, c[0x0][0x600] ;  /* 0x00018000ff0e7b82 */ /* 0x000e620000000800 */
[-CC-:B--2---:R-:W-:Y:S02]  /*4870*/  SHF.R.U64 R8, R10, R6.reuse, R3.reuse ;  /* 0x000000060a087219 */ /* 0x184fe40000001203 */
[----:B------:R-:W-:-:S05]  /*4880*/  SHF.R.U32.HI R3, RZ, R6, R3 ;  /* 0x00000006ff037219 */ /* 0x000fca0000011603 */
[----:B------:R-:W2:Y:S01]  /*4890*/  LDC R21, c[0x0][0x648] ;  /* 0x00019200ff157b82 */ /* 0x000ea20000000800 */
[-CC-:B0-----:R-:W-:Y:S02]  /*48a0*/  SHF.R.U64 R13, R8, R24.reuse, R3.reuse ;  /* 0x00000018080d7219 */ /* 0x181fe40000001203 */
[-C--:B------:R-:W-:Y:S02]  /*48b0*/  SHF.L.U32 R5, R5, R24.reuse, RZ ;  /* 0x0000001805057219 */ /* 0x080fe400000006ff */
[-C--:B------:R-:W-:Y:S01]  /*48c0*/  SHF.R.U32.HI R3, RZ, R24.reuse, R3 ;  /* 0x00000018ff037219 */ /* 0x080fe20000011603 */
[----:B------:R-:W-:Y:S01]  /*48d0*/  IMAD.MOV.U32 R2, RZ, RZ, R13 ;  /* 0x000000ffff027224 */ /* 0x000fe200078e000d */
[----:B------:R-:W-:Y:S01]  /*48e0*/  SHF.L.U32 R24, R7, R24, RZ ;  /* 0x0000001807187219 */ /* 0x000fe200000006ff */
[----:B------:R-:W0:Y:S01]  /*48f0*/  LDC R25, c[0x0][0x638] ;  /* 0x00018e00ff197b82 */ /* 0x000e220000000800 */
[----:B------:R-:W-:-:S07]  /*4900*/  LOP3.LUT R19, RZ, R5, RZ, 0x33, !PT ;  /* 0x00000005ff137212 */ /* 0x000fce00078e33ff */
[----:B------:R-:W0:Y:S01]  /*4910*/  LDC R28, c[0x0][0x610] ;  /* 0x00018400ff1c7b82 */ /* 0x000e220000000800 */
[----:B----4-:R-:W-:Y:S05]  /*4920*/  @!P0 BRA `(.L_x_98) ;  /* 0x0000000000288947 */ /* 0x010fea0003800000 */
[----:B---3--:R-:W3:Y:S02]  /*4930*/  LDC R0, c[0x0][0x64c] ;  /* 0x00019300ff007b82 */ /* 0x008ee40000000800 */
[----:B---3--:R-:W-:-:S05]  /*4940*/  IADD3 R7, P0, R13, R0, RZ ;  /* 0x000000000d077210 */ /* 0x008fca0007f1e0ff */
        /* <DEDUP_REMOVED lines=8> */
.L_x_98:
[----:B------:R-:W4:Y:S01]  /*49d0*/  LDC R4, c[0x0][0x65c] ;  /* 0x00019700ff047b82 */ /* 0x000f220000000800 */
[----:B--23--:R-:W-:Y:S01]  /*49e0*/  SHF.R.U64 R0, R2, R21, R3 ;  /* 0x0000001502007219 */ /* 0x00cfe20000001203 */
[----:B-1----:R-:W-:Y:S01]  /*49f0*/  VIADD R3, R14, 0xffffffff ;  /* 0xffffffff0e037836 */ /* 0x002fe20000000000 */
[----:B------:R-:W-:Y:S01]  /*4a00*/  LOP3.LUT R19, R8, R19, RZ, 0xc0, !PT ;  /* 0x0000001308137212 */ /* 0x000fe200078ec0ff */
[----:B------:R-:W-:Y:S02]  /*4a10*/  IMAD.MOV R12, RZ, RZ, -R12 ;  /* 0x000000ffff0c7224 */ /* 0x000fe400078e0a0c */
[----:B------:R-:W-:Y:S01]  /*4a20*/  IMAD.MOV R2, RZ, RZ, -R0 ;  /* 0x000000ffff027224 */ /* 0x000fe200078e0a00 */
[----:B------:R-:W-:Y:S01]  /*4a30*/  LOP3.LUT R3, R10, R3, RZ, 0xc0, !PT ;  /* 0x000000030a037212 */ /* 0x000fe200078ec0ff */
[----:B------:R-:W-:Y:S02]  /*4a40*/  IMAD R19, R24, R0, R19 ;  /* 0x0000000018137224 */ /* 0x000fe400078e0213 */
[----:B0-----:R-:W-:-:S04]  /*4a50*/  IMAD R0, R2, R25, R13 ;  /* 0x0000001902007224 */ /* 0x001fc800078e020d */
[----:B------:R-:W-:Y:S01]  /*4a60*/  IMAD R2, R0, R14, R3 ;  /* 0x0000000e00027224 */ /* 0x000fe200078e0203 */
[----:B----4-:R-:W-:Y:S01]  /*4a70*/  ISETP.NE.AND P0, PT, R4, 0x1, PT ;  /* 0x000000010400780c */ /* 0x010fe20003f05270 */
[----:B------:R-:W-:-:S05]  /*4a80*/  IMAD.MOV.U32 R4, RZ, RZ, 0x1 ;  /* 0x00000001ff047424 */ /* 0x000fca00078e00ff */
[----:B------:R-:W-:-:S07]  /*4a90*/  PRMT R0, R4, 0x7610, R0 ;  /* 0x0000761004007816 */ /* 0x000fce0000000000 */
[----:B------:R-:W-:-:S04]  /*4aa0*/  @P0 IMAD R22, R15, R12, R20 ;  /* 0x0000000c0f160224 */ /* 0x000fc800078e0214 */
[----:B------:R-:W-:-:S05]  /*4ab0*/  IMAD R19, R19, R28, R22 ;  /* 0x0000001c13137224 */ /* 0x000fca00078e0216 */
[----:B------:R-:W-:Y:S02]  /*4ac0*/  SEL R22, R2, R19, !P0 ;  /* 0x0000001302167207 */ /* 0x000fe40004000000 */
[----:B------:R-:W-:Y:S01]  /*4ad0*/  SEL R19, R19, R2, !P0 ;  /* 0x0000000213137207 */ /* 0x000fe20004000000 */
[----:B------:R-:W-:-:S07]  /*4ae0*/  IMAD.MOV.U32 R2, RZ, RZ, R11 ;  /* 0x000000ffff027224 */ /* 0x000fce00078e000b */
.L_x_96:
[----:B------:R-:W-:Y:S02]  /*4af0*/  LOP3.LUT P0, RZ, R0, 0xff, RZ, 0xc0, !PT ;  /* 0x000000ff00ff7812 */ /* 0x000fe4000780c0ff */
[----:B------:R-:W-:-:S11]  /*4b00*/  LOP3.LUT R71, R71, 0x1, RZ, 0x3c, !PT ;  /* 0x0000000147477812 */ /* 0x000fd600078e3cff */
[----:B------:R-:W-:Y:S05]  /*4b10*/  @P0 BRA `(.L_x_99) ;  /* 0xffffffc800bc0947 */ /* 0x000fea000383ffff */
[----:B------:R-:W-:Y:S05]  /*4b20*/  EXIT ;  /* 0x000000000000794d */ /* 0x000fea0003800000 */
.L_x_14:
[----:B------:R-:W-:-:S08]  /*4b30*/  ISETP.NE.AND P0, PT, R0, RZ, PT ;  /* 0x000000ff0000720c */ /* 0x000fd00003f05270 */
[----:B0-----:R-:W0:-:S00]  /*4b40*/  USETMAXREG.DEALLOC.CTAPOOL 0x28 ;  /* 0x00000028000079c8 */ /* 0x001e0000080e0500 */
[----:B------:R-:W-:Y:S05]  /*4b50*/  @P0 EXIT ;  /* 0x000000000000094d */ /* 0x000fea0003800000 */
[----:B0-----:R-:W-:Y:S01]  /*4b60*/  LOP3.LUT P0, RZ, R8, 0xff, RZ, 0xc0, !PT ;  /* 0x000000ff08ff7812 */ /* 0x001fe2000780c0ff */
[----:B------:R-:W-:Y:S02]  /*4b70*/  IMAD.MOV.U32 R0, RZ, RZ, 0x1 ;  /* 0x00000001ff007424 */ /* 0x000fe400078e00ff */
[----:B------:R-:W-:-:S10]  /*4b80*/  IMAD.MOV.U32 R7, RZ, RZ, RZ ;  /* 0x000000ffff077224 */ /* 0x000fd400078e00ff */
[----:B------:R-:W-:Y:S05]  /*4b90*/  @!P0 BRA `(.L_x_100) ;  /* 0x0000000c00188947 */ /* 0x000fea0003800000 */
[----:B------:R-:W-:Y:S01]  /*4ba0*/  LOP3.LUT P0, RZ, R4, 0x1f, RZ, 0xc0, !PT ;  /* 0x0000001f04ff7812 */ /* 0x000fe2000780c0ff */
[----:B------:R-:W-:Y:S01]  /*4bb0*/  ULDC UR5, c[0x0][0x658] ;  /* 0x0001960000057ab9 */ /* 0x000fe20000000800 */
[----:B------:R-:W-:Y:S01]  /*4bc0*/  UMOV UR6, 0xffffffff ;  /* 0xffffffff00067882 */ /* 0x000fe20000000000 */
[----:B------:R-:W-:Y:S01]  /*4bd0*/  BSSY B0, `(.L_x_100) ;  /* 0x00000c2000007945 */ /* 0x000fe20003800000 */
[----:B------:R-:W-:Y:S01]  /*4be0*/  USHF.L.U32 UR6, UR6, UR5, URZ ;  /* 0x0000000506067299 */ /* 0x000fe2000800063f */
[C---:B------:R-:W-:Y:S01]  /*4bf0*/  ISETP.NE.AND P2, PT, R3.reuse, RZ, PT ;  /* 0x000000ff0300720c */ /* 0x040fe20003f45270 */
[----:B------:R-:W-:Y:S01]  /*4c00*/  IMAD.MOV.U32 R8, RZ, RZ, 0x1 ;  /* 0x00000001ff087424 */ /* 0x000fe200078e00ff */
[----:B------:R-:W-:Y:S01]  /*4c10*/  ISETP.NE.OR P0, PT, R3, RZ, !P0 ;  /* 0x000000ff0300720c */ /* 0x000fe20004705670 */
[----:B------:R-:W-:Y:S01]  /*4c20*/  IMAD.MOV.U32 R0, RZ, RZ, 0x1 ;  /* 0x00000001ff007424 */ /* 0x000fe200078e00ff */
[----:B------:R-:W-:Y:S01]  /*4c30*/  LOP3.LUT R6, R16, 0x2, RZ, 0xfc, !PT ;  /* 0x0000000210067812 */ /* 0x000fe200078efcff */
[----:B------:R-:W-:Y:S01]  /*4c40*/  IMAD.MOV.U32 R7, RZ, RZ, RZ ;  /* 0x000000ffff077224 */ /* 0x000fe200078e00ff */
[----:B------:R-:W-:Y:S01]  /*4c50*/  ULDC UR4, c[0x0][0x600] ;  /* 0x0001800000047ab9 */ /* 0x000fe20000000800 */
[----:B------:R-:W-:Y:S01]  /*4c60*/  UMOV UR7, 0x1 ;  /* 0x0000000100077882 */ /* 0x000fe20000000000 */
[----:B------:R-:W-:-:S02]  /*4c70*/  UIADD3 UR19, UR40, 0x1, URZ ;  /* 0x0000000128137890 */ /* 0x000fc4000fffe03f */
[----:B------:R-:W-:Y:S02]  /*4c80*/  UIADD3 UR15, UR4, -0x1, URZ ;  /* 0xffffffff040f7890 */ /* 0x000fe4000fffe03f */
[----:B------:R-:W-:Y:S02]  /*4c90*/  USHF.L.U32 UR17, UR7, UR5, URZ ;  /* 0x0000000507117299 */ /* 0x000fe4000800063f */
[----:B------:R-:W-:Y:S01]  /*4ca0*/  ULOP3.LUT UR16, URZ, UR6, URZ, 0x33, !UPT ;  /* 0x000000063f107292 */ /* 0x000fe2000f8e333f */
[----:B------:R-:W-:-:S11]  /*4cb0*/  ULDC.64 UR20, c[0x0][0x198] ;  /* 0x0000660000147ab9 */ /* 0x000fd60000000a00 */
.L_x_112:
[----:B------:R-:W-:-:S03]  /*4cc0*/  UMOV UR4, 0xffffffff ;  /* 0xffffffff00047882 */ /* 0x000fc60000000000 */
[----:B------:R-:W-:Y:S05]  /*4cd0*/  BRA.DIV UR4, `(.L_x_101) ;  /* 0x0000001604447947 */ /* 0x000fea000b800000 */
[----:B------:R-:W-:-:S13]  /*4ce0*/  ELECT P6, URZ, PT ;  /* 0x00000000003f782f */ /* 0x000fda00038c0000 */
.L_x_135:
[----:B------:R-:W0:Y:S01]  /*4cf0*/  LDC R3, c[0x0][0x28c] ;  /* 0x0000a300ff037b82 */ /* 0x000e220000000800 */
[----:B------:R-:W-:Y:S01]  /*4d00*/  BSSY B1, `(.L_x_102) ;  /* 0x0000035000017945 */ /* 0x000fe20003800000 */
[----:B0-----:R-:W-:-:S13]  /*4d10*/  ISETP.LT.OR P6, PT, R3, 0x1, !P6 ;  /* 0x000000010300780c */ /* 0x001fda00077c1670 */
[----:B------:R-:W-:Y:S05]  /*4d20*/  @P6 BRA `(.L_x_103) ;  /* 0x0000000000c86947 */ /* 0x000fea0003800000 */
[----:B------:R-:W-:Y:S02]  /*4d30*/  IMAD.SHL.U32 R22, R22, 0x40, RZ ;  /* 0x0000004016167824 */ /* 0x000fe400078e00ff */
[----:B------:R-:W-:Y:S02]  /*4d40*/  IMAD.SHL.U32 R19, R19, 0x40, RZ ;  /* 0x0000004013137824 */ /* 0x000fe400078e00ff */
[----:B------:R-:W-:Y:S02]  /*4d50*/  IMAD.MOV.U32 R12, RZ, RZ, RZ ;  /* 0x000000ffff0c7224 */ /* 0x000fe400078e00ff */
[----:B------:R-:W-:Y:S02]  /*4d60*/  IMAD.U32 R13, RZ, RZ, UR19 ;  /* 0x00000013ff0d7e24 */ /* 0x000fe4000f8e00ff */
[----:B------:R-:W-:Y:S02]  /*4d70*/  IMAD.MOV.U32 R3, RZ, RZ, R0 ;  /* 0x000000ffff037224 */ /* 0x000fe400078e0000 */
[----:B------:R-:W-:-:S07]  /*4d80*/  IMAD.MOV.U32 R4, RZ, RZ, R7 ;  /* 0x000000ffff047224 */ /* 0x000fce00078e0007 */
.L_x_107:
[----:B------:R-:W0:Y:S01]  /*4d90*/  S2R R10, SR_CgaCtaId ;  /* 0x00000000000a7919 */ /* 0x000e220000008800 */
[----:B------:R-:W-:Y:S01]  /*4da0*/  MOV R5, 0x400 ;  /* 0x0000040000057802 */ /* 0x000fe20000000f00 */
[----:B------:R-:W1:Y:S03]  /*4db0*/  @!P2 LDC R9, c[0x0][0x500] ;  /* 0x00014000ff09ab82 */ /* 0x000e660000000800 */
[----:B0-----:R-:W-:Y:S02]  /*4dc0*/  LEA R11, R10, R5, 0x18 ;  /* 0x000000050a0b7211 */ /* 0x001fe400078ec0ff */
[----:B------:R-:W-:-:S03]  /*4dd0*/  SHF.L.U32 R5, R3, 0x1f, RZ ;  /* 0x0000001f03057819 */ /* 0x000fc600000006ff */
[----:B------:R-:W-:-:S04]  /*4de0*/  IMAD R10, R4, 0x8, R11 ;  /* 0x00000008040a7824 */ /* 0x000fc800078e020b */
[----:B------:R-:W0:Y:S02]  /*4df0*/  SYNCS.PHASECHK.TRANS64.TRYWAIT P1, [R10+URZ+0x70], R5 ;  /* 0x000070050a0075a7 */ /* 0x000e24000802017f */
[----:B01----:R-:W-:Y:S05]  /*4e00*/  @!P1 BRA `(.L_x_104) ;  /* 0x0000001400189947 */ /* 0x003fea0003800000 */
.L_x_136:
[----:B0-----:R-:W-:Y:S01]  /*4e10*/  PRMT R5, R6, 0x9910, RZ ;  /* 0x0000991006057816 */ /* 0x001fe200000000ff */
[----:B------:R0:W-:Y:S03]  /*4e20*/  @!P2 SYNCS.ARRIVE.TRANS64 RZ, [R10+URZ], R9 ;  /* 0x000000090affa9a7 */ /* 0x0001e6000800003f */
[----:B------:R-:W-:-:S13]  /*4e30*/  ISETP.NE.AND P1, PT, R5, 0x2, PT ;  /* 0x000000020500780c */ /* 0x000fda0003f25270 */
[----:B0-----:R-:W-:Y:S05]  /*4e40*/  @P1 BRA `(.L_x_105) ;  /* 0x0000000000041947 */ /* 0x001fea0003800000 */
[----:B------:R-:W-:Y:S01]  /*4e50*/  BPT.TRAP 0x1 ;  /* 0x000000040000795c */ /* 0x000fe20000300000 */
.L_x_105:
[----:B------:R-:W-:Y:S05]  /*4e60*/  @P0 BRA `(.L_x_106) ;  /* 0x0000000000040947 */ /* 0x000fea0003800000 */
[----:B------:R-:W-:Y:S01]  /*4e70*/  BPT.TRAP 0x1 ;  /* 0x000000040000795c */ /* 0x000fe20000300000 */
.L_x_106:
[----:B------:R-:W-:Y:S01]  /*4e80*/  IMAD R11, R4, 0x2000, R11 ;  /* 0x00002000040b7824 */ /* 0x000fe200078e020b */
[----:B------:R-:W-:Y:S01]  /*4e90*/  R2UR UR9, R10 ;  /* 0x000000000a0972ca */ /* 0x000fe200000e0000 */
[----:B------:R-:W-:Y:S01]  /*4ea0*/  VIADD R13, R13, 0xffffffff ;  /* 0xffffffff0d0d7836 */ /* 0x000fe20000000000 */
[----:B------:R-:W-:Y:S01]  /*4eb0*/  UIADD3 UR4, UP0, UR20, 0xf0, URZ ;  /* 0x000000f014047890 */ /* 0x000fe2000ff1e03f */
[----:B------:R-:W-:Y:S01]  /*4ec0*/  R2UR UR10, R19 ;  /* 0x00000000130a72ca */ /* 0x000fe200000e0000 */
[----:B------:R-:W-:Y:S01]  /*4ed0*/  UIADD3 UR22, UP1, UR20, 0x1f0, URZ ;  /* 0x000001f014167890 */ /* 0x000fe2000ff3e03f */
[----:B------:R-:W-:Y:S01]  /*4ee0*/  R2UR UR8, R11 ;  /* 0x000000000b0872ca */ /* 0x000fe200000e0000 */
[----:B------:R-:W-:Y:S01]  /*4ef0*/  UIADD3.X UR5, URZ, UR21, URZ, UP0, !UPT ;  /* 0x000000153f057290 */ /* 0x000fe200087fe43f */
[----:B------:R-:W-:Y:S01]  /*4f00*/  R2UR UR11, R12 ;  /* 0x000000000c0b72ca */ /* 0x000fe200000e0000 */
[----:B------:R-:W-:Y:S01]  /*4f10*/  VIADD R4, R4, 0x1 ;  /* 0x0000000104047836 */ /* 0x000fe20000000000 */
[----:B------:R-:W-:Y:S01]  /*4f20*/  R2UR UR12, R2 ;  /* 0x00000000020c72ca */ /* 0x000fe200000e0000 */
[----:B------:R-:W-:Y:S01]  /*4f30*/  UIADD3.X UR23, URZ, UR21, URZ, UP1, !UPT ;  /* 0x000000153f177290 */ /* 0x000fe20008ffe43f */
[----:B------:R-:W-:Y:S01]  /*4f40*/  R2UR UR18, R22 ;  /* 0x00000000161272ca */ /* 0x000fe200000e0000 */
[----:B------:R-:W-:Y:S01]  /*4f50*/  UMOV UR6, 0x0 ;  /* 0x0000000000067882 */ /* 0x000fe20000000000 */
[----:B------:R-:W-:Y:S01]  /*4f60*/  ISETP.GT.AND P3, PT, R13, 0x1, PT ;  /* 0x000000010d00780c */ /* 0x000fe20003f64270 */
[----:B------:R-:W-:Y:S01]  /*4f70*/  UMOV UR7, 0x10000000 ;  /* 0x1000000000077882 */ /* 0x000fe20000000000 */
[----:B------:R-:W-:Y:S01]  /*4f80*/  ISETP.NE.AND P1, PT, R4, 0xe, PT ;  /* 0x0000000e0400780c */ /* 0x000fe20003f25270 */
[----:B------:R-:W-:-:S02]  /*4f90*/  VIADD R12, R12, 0x40 ;  /* 0x000000400c0c7836 */ /* 0x000fc40000000000 */
[----:B------:R-:W-:Y:S01]  /*4fa0*/  UIADD3 UR13, UR8, 0x200, URZ ;  /* 0x00000200080d7890 */ /* 0x000fe2000fffe03f */
[----:B------:R-:W-:Y:S01]  /*4fb0*/  SEL R10, RZ, 0x1, P1 ;  /* 0x00000001ff0a7807 */ /* 0x000fe20000800000 */
[----:B------:R-:W-:Y:S01]  /*4fc0*/  UIADD3 UR14, UR8, 0x1c200, URZ ;  /* 0x0001c200080e7890 */ /* 0x000fe2000fffe03f */
[----:B------:R-:W-:Y:S02]  /*4fd0*/  SEL R4, R4, RZ, P1 ;  /* 0x000000ff04047207 */ /* 0x000fe40000800000 */
[----:B------:R-:W-:Y:S02]  /*4fe0*/  LOP3.LUT R3, R3, R10, RZ, 0x3c, !PT ;  /* 0x0000000a03037212 */ /* 0x000fe400078e3cff */
[----:B------:R-:W-:Y:S02]  /*4ff0*/  UMOV UR8, UR13 ;  /* 0x0000000d00087c82 */ /* 0x000fe40008000000 */
[----:B------:R0:W-:Y:S02]  /*5000*/  UTMALDG.3D [UR8], [UR4], desc[UR6] ;  /* 0x00000608040075b4 */ /* 0x0001e40008011000 */
[----:B0-----:R-:W-:Y:S01]  /*5010*/  UMOV UR8, UR14 ;  /* 0x0000000e00087c82 */ /* 0x001fe20008000000 */
[----:B------:R-:W-:-:S02]  /*5020*/  UMOV UR10, UR18 ;  /* 0x00000012000a7c82 */ /* 0x000fc40008000000 */
[----:B------:R0:W-:Y:S02]  /*5030*/  UTMALDG.3D [UR8], [UR22], desc[UR6] ;  /* 0x00000608160075b4 */ /* 0x0001e40008011000 */
[----:B0-----:R-:W-:Y:S05]  /*5040*/  @P3 BRA `(.L_x_107) ;  /* 0xfffffffc00503947 */ /* 0x001fea000383ffff */
.L_x_103:
[----:B------:R-:W-:Y:S05]  /*5050*/  BSYNC B1 ;  /* 0x0000000000017941 */ /* 0x000fea0003800000 */
.L_x_102:
[----:B------:R-:W2:Y:S01]  /*5060*/  LDL.64 R10, [R1] ;  /* 0x00000000010a7983 */ /* 0x000ea20000100a00 */
[----:B------:R-:W-:Y:S01]  /*5070*/  LOP3.LUT P4, RZ, R8, 0xff, RZ, 0xc0, !PT ;  /* 0x000000ff08ff7812 */ /* 0x000fe2000788c0ff */
[----:B------:R-:W-:Y:S01]  /*5080*/  VIADD R4, R7, UR40 ;  /* 0x0000002807047c36 */ /* 0x000fe20008000000 */
[----:B------:R-:W-:Y:S01]  /*5090*/  ULDC.64 UR4, c[0x0][0x650] ;  /* 0x0001940000047ab9 */ /* 0x000fe20000000a00 */
[----:B------:R-:W-:Y:S01]  /*50a0*/  IMAD.U32 R5, RZ, RZ, UR40 ;  /* 0x00000028ff057e24 */ /* 0x000fe2000f8e00ff */
[----:B------:R-:W-:Y:S01]  /*50b0*/  UISETP.GE.U32.AND UP0, UPT, UR40, 0xe, UPT ;  /* 0x0000000e2800788c */ /* 0x000fe2000bf06070 */
[----:B------:R-:W-:Y:S01]  /*50c0*/  BSSY B1, `(.L_x_108) ;  /* 0x0000070000017945 */ /* 0x000fe20003800000 */
[----:B------:R-:W-:Y:S01]  /*50d0*/  SHF.R.U32.HI R2, RZ, 0x1, R4 ;  /* 0x00000001ff027819 */ /* 0x000fe20000011604 */
[----:B------:R-:W-:Y:S01]  /*50e0*/  IMAD.MOV.U32 R19, RZ, RZ, -0x1 ;  /* 0xffffffffff137424 */ /* 0x000fe200078e00ff */
[----:B------:R-:W-:Y:S01]  /*50f0*/  ISETP.GT.U32.AND P1, PT, R4, 0xd, PT ;  /* 0x0000000d0400780c */ /* 0x000fe20003f24070 */
[----:B------:R-:W-:Y:S01]  /*5100*/  IMAD.MOV.U32 R22, RZ, RZ, -0x1 ;  /* 0xffffffffff167424 */ /* 0x000fe200078e00ff */
[----:B------:R-:W-:-:S02]  /*5110*/  PLOP3.LUT P3, PT, PT, PT, UP0, 0x80, 0x0 ;  /* 0x000000000000781c */ /* 0x000fc40003f6f008 */
[----:B------:R-:W-:Y:S01]  /*5120*/  ISETP.LT.U32.AND P1, PT, R5, 0xe, P1 ;  /* 0x0000000e0500780c */ /* 0x000fe20000f21070 */
[----:B------:R-:W0:Y:S01]  /*5130*/  @P4 S2R R8, SR_CgaCtaId ;  /* 0x0000000000084919 */ /* 0x000e220000008800 */
[----:B------:R-:W-:-:S04]  /*5140*/  @P4 MOV R3, 0x400 ;  /* 0x0000040000034802 */ /* 0x000fc80000000f00 */
[----:B0-----:R-:W-:Y:S01]  /*5150*/  @P4 LEA R8, R8, R3, 0x18 ;  /* 0x0000000308084211 */ /* 0x001fe200078ec0ff */
[----:B------:R-:W-:-:S03]  /*5160*/  IMAD.WIDE.U32 R2, R2, -0x6db6db6d, RZ ;  /* 0x9249249302027825 */ /* 0x000fc600078e00ff */
[----:B------:R0:W-:Y:S01]  /*5170*/  @P4 SYNCS.ARRIVE.TRANS64.A1T0 RZ, [R8+URZ+0x118], RZ ;  /* 0x000118ff08ff49a7 */ /* 0x0001e2000810003f */
[----:B------:R-:W-:Y:S01]  /*5180*/  IMAD.MOV.U32 R2, RZ, RZ, -0x1 ;  /* 0xffffffffff027424 */ /* 0x000fe200078e00ff */
[----:B------:R-:W-:Y:S02]  /*5190*/  SHF.R.U32.HI R5, RZ, 0x2, R3 ;  /* 0x00000002ff057819 */ /* 0x000fe40000011603 */
[----:B------:R-:W-:-:S03]  /*51a0*/  SEL R3, RZ, 0x1, !P1 ;  /* 0x00000001ff037807 */ /* 0x000fc60004800000 */
[----:B------:R-:W-:Y:S01]  /*51b0*/  IMAD R7, R5, -0xe, R4 ;  /* 0xfffffff205077824 */ /* 0x000fe200078e0204 */
[----:B------:R-:W-:Y:S02]  /*51c0*/  LOP3.LUT R0, R0, R3, RZ, 0x3c, !PT ;  /* 0x0000000300007212 */ /* 0x000fe400078e3cff */
[----:B------:R-:W-:Y:S02]  /*51d0*/  PRMT R3, RZ, 0x7610, R3 ;  /* 0x00007610ff037816 */ /* 0x000fe40000000003 */
[----:B------:R-:W-:Y:S02]  /*51e0*/  @P3 LOP3.LUT R0, R0, 0x1, R5, 0x78, !PT ;  /* 0x0000000100003812 */ /* 0x000fe400078e7805 */
[----:B0-----:R-:W-:Y:S02]  /*51f0*/  PRMT R8, RZ, 0x7610, R8 ;  /* 0x00007610ff087816 */ /* 0x001fe40000000008 */
[----:B--2---:R-:W-:-:S04]  /*5200*/  IADD3 R18, P4, R18, R10, RZ ;  /* 0x0000000a12127210 */ /* 0x004fc80007f9e0ff */
[----:B------:R-:W-:Y:S01]  /*5210*/  ISETP.GE.U32.AND P1, PT, R18, UR4, PT ;  /* 0x0000000412007c0c */ /* 0x000fe2000bf26070 */
[----:B------:R-:W-:-:S05]  /*5220*/  IMAD.X R17, R17, 0x1, R23, P4 ;  /* 0x0000000111117824 */ /* 0x000fca00020e0617 */
[----:B------:R-:W-:-:S13]  /*5230*/  ISETP.GE.U32.AND.EX P1, PT, R17, UR5, PT, P1 ;  /* 0x0000000511007c0c */ /* 0x000fda000bf26110 */
[----:B------:R-:W-:Y:S05]  /*5240*/  @P1 BRA `(.L_x_109) ;  /* 0x00000004005c1947 */ /* 0x000fea0003800000 */
[----:B------:R-:W0:Y:S01]  /*5250*/  S2R R11, SR_CTAID.X ;  /* 0x00000000000b7919 */ /* 0x000e220000002500 */
[----:B------:R-:W-:Y:S01]  /*5260*/  ULDC.64 UR4, c[0x0][0x628] ;  /* 0x00018a0000047ab9 */ /* 0x000fe20000000a00 */
[----:B------:R-:W1:Y:S01]  /*5270*/  LDC R12, c[0x0][0x144] ;  /* 0x00005100ff0c7b82 */ /* 0x000e620000000800 */
[----:B------:R-:W-:Y:S01]  /*5280*/  ISETP.NE.U32.AND P1, PT, RZ, UR4, PT ;  /* 0x00000004ff007c0c */ /* 0x000fe2000bf25070 */
[----:B------:R-:W2:Y:S01]  /*5290*/  S2R R9, SR_CTAID.Y ;  /* 0x0000000000097919 */ /* 0x000ea20000002600 */
[----:B------:R-:W-:Y:S01]  /*52a0*/  ULDC UR6, c[0x0][0x150] ;  /* 0x0000540000067ab9 */ /* 0x000fe20000000800 */
[----:B------:R-:W-:Y:S01]  /*52b0*/  ULDC UR7, c[0x0][0x630] ;  /* 0x00018c0000077ab9 */ /* 0x000fe20000000800 */
[----:B------:R-:W-:Y:S01]  /*52c0*/  ISETP.NE.AND.EX P1, PT, RZ, UR5, PT, P1 ;  /* 0x00000005ff007c0c */ /* 0x000fe2000bf25310 */
[----:B------:R-:W-:Y:S01]  /*52d0*/  IMAD.MOV.U32 R2, RZ, RZ, R18 ;  /* 0x000000ffff027224 */ /* 0x000fe200078e0012 */
[----:B0-----:R-:W-:-:S05]  /*52e0*/  I2FP.F32.U32 R3, R11 ;  /* 0x0000000b00037245 */ /* 0x001fca0000201000 */
[----:B------:R-:W-:Y:S01]  /*52f0*/  FMUL R14, R3, UR6 ;  /* 0x00000006030e7c20 */ /* 0x000fe20008400000 */
[----:B------:R-:W-:-:S05]  /*5300*/  IMAD.MOV.U32 R3, RZ, RZ, R17 ;  /* 0x000000ffff037224 */ /* 0x000fca00078e0011 */
[----:B--2---:R-:W-:Y:S05]  /*5310*/  @!P1 BRA `(.L_x_110) ;  /* 0x0000000000289947 */ /* 0x004fea0003800000 */
[----:B------:R-:W-:Y:S02]  /*5320*/  ULDC UR6, c[0x0][0x634] ;  /* 0x00018d0000067ab9 */ /* 0x000fe40000000800 */
[----:B------:R-:W-:-:S05]  /*5330*/  IADD3 R3, P1, R18, UR6, RZ ;  /* 0x0000000612037c10 */ /* 0x000fca000ff3e0ff */
[----:B------:R-:W-:-:S04]  /*5340*/  IMAD.X R13, RZ, RZ, R17, P1 ;  /* 0x000000ffff0d7224 */ /* 0x000fc800008e0611 */
[----:B------:R-:W-:-:S04]  /*5350*/  IMAD.WIDE.U32 R4, R13, UR4, RZ ;  /* 0x000000040d047c25 */ /* 0x000fc8000f8e00ff */
[----:B------:R-:W-:-:S04]  /*5360*/  IMAD.WIDE.U32 R4, P1, R3, UR5, R4 ;  /* 0x0000000503047c25 */ /* 0x000fc8000f820004 */
[----:B------:R-:W-:-:S04]  /*5370*/  IMAD.WIDE.U32 R2, R3, UR4, RZ ;  /* 0x0000000403027c25 */ /* 0x000fc8000f8e00ff */
[----:B------:R-:W-:Y:S01]  /*5380*/  IMAD.MOV.U32 R2, RZ, RZ, R5 ;  /* 0x000000ffff027224 */ /* 0x000fe200078e0005 */
[----:B------:R-:W-:Y:S01]  /*5390*/  IADD3 RZ, P3, R3, R4, RZ ;  /* 0x0000000403ff7210 */ /* 0x000fe20007f7e0ff */
[----:B------:R-:W-:-:S04]  /*53a0*/  IMAD.X R3, RZ, RZ, RZ, P1 ;  /* 0x000000ffff037224 */ /* 0x000fc800008e06ff */
[----:B------:R-:W-:-:S08]  /*53b0*/  IMAD.WIDE.U32.X R2, R13, UR5, R2, P3 ;  /* 0x000000050d027c25 */ /* 0x000fd000098e0402 */
.L_x_110:
[--C-:B------:R-:W-:Y:S01]  /*53c0*/  SHF.R.U64 R10, R2, UR7, R3.reuse ;  /* 0x00000007020a7c19 */ /* 0x100fe20008001203 */
[----:B------:R-:W0:Y:S01]  /*53d0*/  F2I.U32.TRUNC.NTZ R14, R14 ;  /* 0x0000000e000e7305 */ /* 0x000e22000020f000 */
[----:B------:R-:W-:Y:S01]  /*53e0*/  SHF.R.U32.HI R2, RZ, UR7, R3 ;  /* 0x00000007ff027c19 */ /* 0x000fe20008011603 */
[----:B------:R-:W-:Y:S01]  /*53f0*/  ULDC.64 UR4, c[0x0][0x620] ;  /* 0x0001880000047ab9 */ /* 0x000fe20000000a00 */
[----:B------:R-:W-:Y:S01]  /*5400*/  IADD3 R5, P1, RZ, -R10, RZ ;  /* 0x8000000aff057210 */ /* 0x000fe20007f3e0ff */
[----:B------:R-:W-:Y:S01]  /*5410*/  IMAD.MOV.U32 R3, RZ, RZ, R17 ;  /* 0x000000ffff037224 */ /* 0x000fe200078e0011 */
[----:B------:R-:W-:-:S03]  /*5420*/  ULDC.64 UR6, c[0x0][0x640] ;  /* 0x0001900000067ab9 */ /* 0x000fc60000000a00 */
[----:B------:R-:W-:Y:S01]  /*5430*/  IMAD.X R2, RZ, RZ, ~R2, P1 ;  /* 0x000000ffff027224 */ /* 0x000fe200008e0e02 */
[----:B------:R-:W-:-:S03]  /*5440*/  ISETP.NE.U32.AND P1, PT, RZ, UR6, PT ;  /* 0x00000006ff007c0c */ /* 0x000fc6000bf25070 */
[----:B------:R-:W-:Y:S01]  /*5450*/  IMAD R4, R2, UR4, RZ ;  /* 0x0000000402047c24 */ /* 0x000fe2000f8e02ff */
[----:B------:R-:W-:Y:S01]  /*5460*/  ISETP.NE.AND.EX P1, PT, RZ, UR7, PT, P1 ;  /* 0x00000007ff007c0c */ /* 0x000fe2000bf25310 */
[----:B------:R-:W-:-:S04]  /*5470*/  IMAD.MOV.U32 R2, RZ, RZ, R18 ;  /* 0x000000ffff027224 */ /* 0x000fc800078e0012 */
[----:B------:R-:W-:Y:S01]  /*5480*/  IMAD.WIDE.U32 R2, R5, UR4, R2 ;  /* 0x0000000405027c25 */ /* 0x000fe2000f8e0002 */
[----:B------:R-:W-:-:S03]  /*5490*/  ULDC UR4, c[0x0][0x618] ;  /* 0x0001860000047ab9 */ /* 0x000fc60000000800 */
[----:B------:R-:W-:Y:S01]  /*54a0*/  IMAD R5, R5, UR5, R4 ;  /* 0x0000000505057c24 */ /* 0x000fe2000f8e0204 */
[----:B------:R-:W-:Y:S01]  /*54b0*/  ULDC UR5, c[0x0][0x154] ;  /* 0x0000550000057ab9 */ /* 0x000fe20000000800 */
[----:B0-----:R-:W-:Y:S02]  /*54c0*/  IMAD.MOV R4, RZ, RZ, -R14 ;  /* 0x000000ffff047224 */ /* 0x001fe400078e0a0e */
[----:B------:R-:W0:Y:S01]  /*54d0*/  LDC R14, c[0x0][0x148] ;  /* 0x00005200ff0e7b82 */ /* 0x000e220000000800 */
[----:B------:R-:W-:Y:S02]  /*54e0*/  IMAD.IADD R3, R3, 0x1, R5 ;  /* 0x0000000103037824 */ /* 0x000fe400078e0205 */
[----:B-1----:R-:W-:Y:S01]  /*54f0*/  IMAD R11, R12, R4, R11 ;  /* 0x000000040c0b7224 */ /* 0x002fe200078e020b */
[----:B------:R-:W-:Y:S02]  /*5500*/  I2FP.F32.U32 R4, R9 ;  /* 0x0000000900047245 */ /* 0x000fe40000201000 */
[----:B------:R-:W-:-:S02]  /*5510*/  SHF.R.U64 R12, R2, UR4, R3 ;  /* 0x00000004020c7c19 */ /* 0x000fc40008001203 */
[----:B------:R-:W-:Y:S01]  /*5520*/  SHF.R.U32.HI R3, RZ, UR4, R3 ;  /* 0x00000004ff037c19 */ /* 0x000fe20008011603 */
[----:B------:R-:W-:Y:S01]  /*5530*/  FMUL R4, R4, UR5 ;  /* 0x0000000504047c20 */ /* 0x000fe20008400000 */
[----:B------:R-:W-:Y:S02]  /*5540*/  ULDC UR4, c[0x0][0x608] ;  /* 0x0001820000047ab9 */ /* 0x000fe40000000800 */
[--C-:B------:R-:W-:Y:S01]  /*5550*/  SHF.R.U64 R15, R12, UR4, R3.reuse ;  /* 0x000000040c0f7c19 */ /* 0x100fe20008001203 */
[----:B------:R1:W2:Y:S01]  /*5560*/  F2I.U32.TRUNC.NTZ R20, R4 ;  /* 0x0000000400147305 */ /* 0x0002a2000020f000 */
[----:B------:R-:W-:Y:S01]  /*5570*/  SHF.R.U32.HI R2, RZ, UR4, R3 ;  /* 0x00000004ff027c19 */ /* 0x000fe20008011603 */
[----:B------:R-:W-:-:S03]  /*5580*/  ULDC UR4, c[0x0][0x658] ;  /* 0x0001960000047ab9 */ /* 0x000fc60000000800 */
[--C-:B------:R-:W-:Y:S02]  /*5590*/  SHF.R.U64 R13, R15, UR4, R2.reuse ;  /* 0x000000040f0d7c19 */ /* 0x100fe40008001202 */
[----:B------:R-:W-:-:S03]  /*55a0*/  SHF.R.U32.HI R19, RZ, UR4, R2 ;  /* 0x00000004ff137c19 */ /* 0x000fc60008011602 */
[----:B------:R-:W-:Y:S02]  /*55b0*/  IMAD.MOV.U32 R2, RZ, RZ, R13 ;  /* 0x000000ffff027224 */ /* 0x000fe400078e000d */
[----:B------:R-:W-:Y:S01]  /*55c0*/  IMAD.MOV.U32 R3, RZ, RZ, R19 ;  /* 0x000000ffff037224 */ /* 0x000fe200078e0013 */
[----:B-1----:R-:W-:Y:S06]  /*55d0*/  @!P1 BRA `(.L_x_111) ;  /* 0x0000000000289947 */ /* 0x002fec0003800000 */
        /* <DEDUP_REMOVED lines=10> */
.L_x_111:
[----:B------:R-:W1:Y:S01]  /*5680*/  LDC R4, c[0x0][0x65c] ;  /* 0x00019700ff047b82 */ /* 0x000e620000000800 */
[----:B------:R-:W-:Y:S01]  /*5690*/  ULDC UR4, c[0x0][0x648] ;  /* 0x0001920000047ab9 */ /* 0x000fe20000000800 */
[----:B------:R-:W-:Y:S01]  /*56a0*/  LOP3.LUT R15, R15, UR16, RZ, 0xc0, !PT ;  /* 0x000000100f0f7c12 */ /* 0x000fe2000f8ec0ff */
[----:B--2---:R-:W-:Y:S01]  /*56b0*/  IMAD.MOV R20, RZ, RZ, -R20 ;  /* 0x000000ffff147224 */ /* 0x004fe200078e0a14 */
[----:B------:R-:W-:Y:S01]  /*56c0*/  SHF.R.U64 R2, R2, UR4, R3 ;  /* 0x0000000402027c19 */ /* 0x000fe20008001203 */
[----:B------:R-:W-:Y:S01]  /*56d0*/  ULDC UR4, c[0x0][0x638] ;  /* 0x00018e0000047ab9 */ /* 0x000fe20000000800 */
[----:B------:R-:W-:Y:S01]  /*56e0*/  LOP3.LUT R12, R12, UR15, RZ, 0xc0, !PT ;  /* 0x0000000f0c0c7c12 */ /* 0x000fe2000f8ec0ff */
[----:B------:R-:W-:Y:S01]  /*56f0*/  ULDC UR5, c[0x0][0x610] ;  /* 0x0001840000057ab9 */ /* 0x000fe20000000800 */
[----:B------:R-:W-:Y:S01]  /*5700*/  IMAD.MOV.U32 R3, RZ, RZ, 0x1 ;  /* 0x00000001ff037424 */ /* 0x000fe200078e00ff */
[----:B-1----:R-:W-:Y:S01]  /*5710*/  ISETP.NE.AND P1, PT, R4, 0x1, PT ;  /* 0x000000010400780c */ /* 0x002fe20003f25270 */
[----:B------:R-:W-:-:S02]  /*5720*/  IMAD.MOV R4, RZ, RZ, -R2 ;  /* 0x000000ffff047224 */ /* 0x000fc400078e0a02 */
[----:B------:R-:W-:Y:S02]  /*5730*/  IMAD R2, R2, UR17, R15 ;  /* 0x0000001102027c24 */ /* 0x000fe4000f8e020f */
[----:B------:R-:W-:Y:S01]  /*5740*/  IMAD R13, R4, UR4, R13 ;  /* 0x00000004040d7c24 */ /* 0x000fe2000f8e020d */
[----:B------:R-:W-:-:S07]  /*5750*/  ULDC UR4, c[0x0][0x600] ;  /* 0x0001800000047ab9 */ /* 0x000fce0000000800 */
[----:B0-----:R-:W-:-:S04]  /*5760*/  @P1 IMAD R11, R14, R20, R9 ;  /* 0x000000140e0b1224 */ /* 0x001fc800078e0209 */
[----:B------:R-:W-:Y:S02]  /*5770*/  IMAD R11, R2, UR5, R11 ;  /* 0x00000005020b7c24 */ /* 0x000fe4000f8e020b */
[----:B------:R-:W-:-:S05]  /*5780*/  IMAD R2, R13, UR4, R12 ;  /* 0x000000040d027c24 */ /* 0x000fca000f8e020c */
[----:B------:R-:W-:Y:S02]  /*5790*/  SEL R22, R2, R11, !P1 ;  /* 0x0000000b02167207 */ /* 0x000fe40004800000 */
[----:B------:R-:W-:Y:S01]  /*57a0*/  SEL R19, R11, R2, !P1 ;  /* 0x000000020b137207 */ /* 0x000fe20004800000 */
[----:B------:R-:W-:-:S07]  /*57b0*/  IMAD.MOV.U32 R2, RZ, RZ, R10 ;  /* 0x000000ffff027224 */ /* 0x000fce00078e000a */
.L_x_109:
[----:B------:R-:W-:Y:S05]  /*57c0*/  BSYNC B1 ;  /* 0x0000000000017941 */ /* 0x000fea0003800000 */
.L_x_108:
[----:B------:R-:W-:-:S13]  /*57d0*/  LOP3.LUT P1, RZ, R3, 0xff, RZ, 0xc0, !PT ;  /* 0x000000ff03ff7812 */ /* 0x000fda000782c0ff */
[----:B------:R-:W-:Y:S05]  /*57e0*/  @P1 BRA `(.L_x_112) ;  /* 0xfffffff400341947 */ /* 0x000fea000383ffff */
[----:B------:R-:W-:Y:S05]  /*57f0*/  BSYNC B0 ;  /* 0x0000000000007941 */ /* 0x000fea0003800000 */
.L_x_100:
[----:B------:R-:W-:-:S03]  /*5800*/  UMOV UR4, 0xffffffff ;  /* 0xffffffff00047882 */ /* 0x000fc60000000000 */
[----:B------:R-:W-:Y:S05]  /*5810*/  BRA.DIV UR4, `(.L_x_113) ;  /* 0x0000000a04a87947 */ /* 0x000fea000b800000 */
[----:B------:R-:W-:-:S13]  /*5820*/  ELECT P6, URZ, PT ;  /* 0x00000000003f782f */ /* 0x000fda00038c0000 */
.L_x_139:
[----:B------:R-:W-:Y:S04]  /*5830*/  BSSY B0, `(.L_x_114) ;  /* 0x0000085000007945 */ /* 0x000fe80003800000 */
[----:B------:R-:W-:Y:S05]  /*5840*/  @!P6 BRA `(.L_x_115) ;  /* 0x00000008000ce947 */ /* 0x000fea0003800000 */
[----:B------:R-:W-:-:S04]  /*5850*/  LOP3.LUT R16, R16, 0x2, RZ, 0xfc, !PT ;  /* 0x0000000210107812 */ /* 0x000fc800078efcff */
[----:B------:R-:W-:-:S13]  /*5860*/  ISETP.NE.AND P0, PT, R16, 0x3, PT ;  /* 0x000000031000780c */ /* 0x000fda0003f05270 */
[----:B------:R-:W-:Y:S05]  /*5870*/  @!P0 BRA `(.L_x_116) ;  /* 0x0000000000048947 */ /* 0x000fea0003800000 */
[----:B------:R-:W-:Y:S01]  /*5880*/  BPT.TRAP 0x1 ;  /* 0x000000040000795c */ /* 0x000fe20000300000 */
.L_x_116:
[----:B------:R-:W0:Y:S01]  /*5890*/  S2R R3, SR_CgaCtaId ;  /* 0x0000000000037919 */ /* 0x000e220000008800 */
[----:B------:R-:W-:Y:S02]  /*58a0*/  MOV R2, 0x400 ;  /* 0x0000040000027802 */ /* 0x000fe40000000f00 */
[----:B------:R-:W-:Y:S02]  /*58b0*/  SHF.L.U32 R4, R0, 0x1f, RZ ;  /* 0x0000001f00047819 */ /* 0x000fe400000006ff */
[----:B0-----:R-:W-:-:S05]  /*58c0*/  LEA R2, R3, R2, 0x18 ;  /* 0x0000000203027211 */ /* 0x001fca00078ec0ff */
[----:B------:R-:W-:-:S04]  /*58d0*/  VIADD R2, R2, 0x70 ;  /* 0x0000007002027836 */ /* 0x000fc80000000000 */
[C---:B------:R-:W-:Y:S02]  /*58e0*/  IMAD R9, R7.reuse, 0x8, R2 ;  /* 0x0000000807097824 */ /* 0x040fe400078e0202 */
[----:B------:R-:W-:Y:S02]  /*58f0*/  VIADD R7, R7, 0x1 ;  /* 0x0000000107077836 */ /* 0x000fe40000000000 */
[----:B------:R-:W0:Y:S03]  /*5900*/  SYNCS.PHASECHK.TRANS64.TRYWAIT P0, [R9+URZ], R4 ;  /* 0x00000004090075a7 */ /* 0x000e26000800017f */
[----:B------:R-:W-:-:S04]  /*5910*/  ISETP.NE.AND P1, PT, R7, 0xe, PT ;  /* 0x0000000e0700780c */ /* 0x000fc80003f25270 */
[----:B------:R-:W-:Y:S02]  /*5920*/  SEL R3, RZ, 0x1, P1 ;  /* 0x00000001ff037807 */ /* 0x000fe40000800000 */
[----:B------:R-:W-:Y:S02]  /*5930*/  SEL R7, R7, RZ, P1 ;  /* 0x000000ff07077207 */ /* 0x000fe40000800000 */
[----:B------:R-:W-:-:S03]  /*5940*/  LOP3.LUT R6, R0, R3, RZ, 0x3c, !PT ;  /* 0x0000000300067212 */ /* 0x000fc600078e3cff */
[----:B------:R-:W-:Y:S01]  /*5950*/  IMAD R8, R7, 0x8, R2 ;  /* 0x0000000807087824 */ /* 0x000fe200078e0202 */
[----:B------:R-:W-:Y:S01]  /*5960*/  SHF.L.U32 R5, R6, 0x1f, RZ ;  /* 0x0000001f06057819 */ /* 0x000fe200000006ff */
[----:B0-----:R-:W-:Y:S06]  /*5970*/  @!P0 BRA `(.L_x_117) ;  /* 0x0000000800708947 */ /* 0x001fec0003800000 */
.L_x_140:
[----:B------:R-:W1:Y:S01]  /*5980*/  SYNCS.PHASECHK.TRANS64.TRYWAIT P0, [R8+URZ], R5 ;  /* 0x00000005080075a7 */ /* 0x000e62000800017f */
[----:B------:R-:W-:-:S05]  /*5990*/  VIADD R0, R7, 0x1 ;  /* 0x0000000107007836 */ /* 0x000fca0000000000 */
[----:B------:R-:W-:-:S04]  /*59a0*/  ISETP.NE.AND P1, PT, R0, 0xe, PT ;  /* 0x0000000e0000780c */ /* 0x000fc80003f25270 */
[----:B------:R-:W-:Y:S02]  /*59b0*/  SEL R3, RZ, 0x1, P1 ;  /* 0x00000001ff037807 */ /* 0x000fe40000800000 */
[----:B------:R-:W-:Y:S02]  /*59c0*/  SEL R7, R0, RZ, P1 ;  /* 0x000000ff00077207 */ /* 0x000fe40000800000 */
[----:B------:R-:W-:-:S03]  /*59d0*/  LOP3.LUT R6, R6, R3, RZ, 0x3c, !PT ;  /* 0x0000000306067212 */ /* 0x000fc600078e3cff */
[----:B0-----:R-:W-:Y:S01]  /*59e0*/  IMAD R9, R7, 0x8, R2 ;  /* 0x0000000807097824 */ /* 0x001fe200078e0202 */
[----:B------:R-:W-:Y:S01]  /*59f0*/  SHF.L.U32 R4, R6, 0x1f, RZ ;  /* 0x0000001f06047819 */ /* 0x000fe200000006ff */
[----:B-1----:R-:W-:Y:S06]  /*5a00*/  @!P0 BRA `(.L_x_118) ;  /* 0x0000000800608947 */ /* 0x002fec0003800000 */
.L_x_141:
        /* <DEDUP_REMOVED lines=9> */
.L_x_142:
        /* <DEDUP_REMOVED lines=9> */
.L_x_143:
        /* <DEDUP_REMOVED lines=9> */
.L_x_144:
        /* <DEDUP_REMOVED lines=9> */
.L_x_145:
        /* <DEDUP_REMOVED lines=9> */
.L_x_146:
        /* <DEDUP_REMOVED lines=9> */
.L_x_147:
        /* <DEDUP_REMOVED lines=9> */
.L_x_148:
        /* <DEDUP_REMOVED lines=9> */
.L_x_149:
        /* <DEDUP_REMOVED lines=9> */
.L_x_150:
[----:B------:R-:W1:Y:S01]  /*5f20*/  SYNCS.PHASECHK.TRANS64.TRYWAIT P0, [R8+URZ], R5 ;  /* 0x00000005080075a7 */ /* 0x000e62000800017f */
[----:B------:R-:W-:-:S05]  /*5f30*/  VIADD R0, R7, 0x1 ;  /* 0x0000000107007836 */ /* 0x000fca0000000000 */
[----:B------:R-:W-:-:S04]  /*5f40*/  ISETP.NE.AND P1, PT, R0, 0xe, PT ;  /* 0x0000000e0000780c */ /* 0x000fc80003f25270 */
[----:B------:R-:W-:Y:S02]  /*5f50*/  SEL R3, RZ, 0x1, P1 ;  /* 0x00000001ff037807 */ /* 0x000fe40000800000 */
[----:B------:R-:W-:Y:S02]  /*5f60*/  SEL R7, R0, RZ, P1 ;  /* 0x000000ff00077207 */ /* 0x000fe40000800000 */
[----:B0-----:R-:W-:-:S03]  /*5f70*/  LOP3.LUT R9, R6, R3, RZ, 0x3c, !PT ;  /* 0x0000000306097212 */ /* 0x001fc600078e3cff */
[----:B------:R-:W-:Y:S01]  /*5f80*/  IMAD R11, R7, 0x8, R2 ;  /* 0x00000008070b7824 */ /* 0x000fe200078e0202 */
[----:B------:R-:W-:Y:S01]  /*5f90*/  SHF.L.U32 R6, R9, 0x1f, RZ ;  /* 0x0000001f09067819 */ /* 0x000fe200000006ff */
[----:B-1----:R-:W-:Y:S06]  /*5fa0*/  @!P0 BRA `(.L_x_128) ;  /* 0x0000000400c08947 */ /* 0x002fec0003800000 */
.L_x_151:
[----:B------:R-:W1:Y:S01]  /*5fb0*/  SYNCS.PHASECHK.TRANS64.TRYWAIT P0, [R11+URZ], R6 ;  /* 0x000000060b0075a7 */ /* 0x000e62000800017f */
[----:B------:R-:W-:-:S05]  /*5fc0*/  VIADD R0, R7, 0x1 ;  /* 0x0000000107007836 */ /* 0x000fca0000000000 */
[----:B------:R-:W-:-:S04]  /*5fd0*/  ISETP.NE.AND P1, PT, R0, 0xe, PT ;  /* 0x0000000e0000780c */ /* 0x000fc80003f25270 */
[----:B------:R-:W-:Y:S02]  /*5fe0*/  SEL R4, RZ, 0x1, P1 ;  /* 0x00000001ff047807 */ /* 0x000fe40000800000 */
[----:B------:R-:W-:Y:S02]  /*5ff0*/  SEL R3, R0, RZ, P1 ;  /* 0x000000ff00037207 */ /* 0x000fe40000800000 */
[----:B------:R-:W-:Y:S01]  /*6000*/  LOP3.LUT R0, R9, R4, RZ, 0x3c, !PT ;  /* 0x0000000409007212 */ /* 0x000fe200078e3cff */
[----:B-1----:R-:W-:Y:S06]  /*6010*/  @!P0 BRA `(.L_x_129) ;  /* 0x0000000400b88947 */ /* 0x002fec0003800000 */
.L_x_152:
[----:B------:R-:W-:Y:S01]  /*6020*/  IMAD R3, R3, 0x8, R2 ;  /* 0x0000000803037824 */ /* 0x000fe200078e0202 */
[----:B------:R-:W-:-:S07]  /*6030*/  SHF.L.U32 R0, R0, 0x1f, RZ ;  /* 0x0000001f00007819 */ /* 0x000fce00000006ff */
.L_x_130:
[----:B--2---:R2:W3:Y:S02]  /*6040*/  SYNCS.PHASECHK.TRANS64.TRYWAIT P0, [R3+URZ], R0 ;  /* 0x00000000030075a7 */ /* 0x0044e4000800017f */
[----:B---3--:R-:W-:Y:S05]  /*6050*/  @!P0 NANOSLEEP.SYNCS 0x989680 ;  /* 0x009896800000895d */ /* 0x008fea0003900000 */
[----:B------:R-:W3:Y:S02]  /*6060*/  @!P0 SYNCS.PHASECHK.TRANS64 P0, [R3+URZ], R0 ;  /* 0x00000000030085a7 */ /* 0x000ee4000800007f */
[----:B---3--:R-:W-:Y:S05]  /*6070*/  @!P0 BRA `(.L_x_130) ;  /* 0xfffffffc00f08947 */ /* 0x008fea000383ffff */
.L_x_115:
[----:B------:R-:W-:Y:S05]  /*6080*/  BSYNC B0 ;  /* 0x0000000000007941 */ /* 0x000fea0003800000 */
.L_x_114:
[----:B------:R-:W-:Y:S05]  /*6090*/  EXIT ;  /* 0x000000000000794d */ /* 0x000fea0003800000 */
.L_x_16:
[----:B-1----:R1:W2:Y:S02]  /*60a0*/  SYNCS.PHASECHK.TRANS64.TRYWAIT P0, [R63+URZ], R0 ;  /* 0x000000003f0075a7 */ /* 0x0022a4000800017f */
[----:B--2---:R-:W-:Y:S05]  /*60b0*/  @!P0 NANOSLEEP.SYNCS 0x989680 ;  /* 0x009896800000895d */ /* 0x004fea0003900000 */
[----:B------:R-:W2:Y:S02]  /*60c0*/  @!P0 SYNCS.PHASECHK.TRANS64 P0, [R63+URZ], R0 ;  /* 0x000000003f0085a7 */ /* 0x000ea4000800007f */
[----:B--2---:R-:W-:Y:S05]  /*60d0*/  @!P0 BRA `(.L_x_16) ;  /* 0xfffffffc00f08947 */ /* 0x004fea000383ffff */
[----:B------:R-:W-:Y:S05]  /*60e0*/  BRA `(.L_x_131) ;  /* 0xffffffb4005c7947 */ /* 0x000fea000383ffff */
.L_x_21:
[----:B--2---:R2:W3:Y:S02]  /*60f0*/  SYNCS.PHASECHK.TRANS64.TRYWAIT P1, [R3+URZ], R0 ;  /* 0x00000000030075a7 */ /* 0x0044e4000802017f */
[----:B---3--:R-:W-:Y:S05]  /*6100*/  @!P1 NANOSLEEP.SYNCS 0x989680 ;  /* 0x009896800000995d */ /* 0x008fea0003900000 */
[----:B------:R-:W3:Y:S02]  /*6110*/  @!P1 SYNCS.PHASECHK.TRANS64 P1, [R3+URZ], R0 ;  /* 0x00000000030095a7 */ /* 0x000ee4000802007f */
[----:B---3--:R-:W-:Y:S05]  /*6120*/  @!P1 BRA `(.L_x_21) ;  /* 0xfffffffc00f09947 */ /* 0x008fea000383ffff */
[----:B------:R-:W-:Y:S05]  /*6130*/  BRA `(.L_x_20) ;  /* 0xffffffb400c07947 */ /* 0x000fea000383ffff */
.L_x_26:
[----:B--2---:R-:W-:-:S04]  /*6140*/  IMAD.U32 R4, RZ, RZ, UR4 ;  /* 0x00000004ff047e24 */ /* 0x004fc8000f8e00ff */
[----:B------:R2:W3:Y:S03]  /*6150*/  SYNCS.PHASECHK.TRANS64.TRYWAIT P1, [R4+URZ], R3 ;  /* 0x00000003040075a7 */ /* 0x0004e6000802017f */
[----:B---3--:R-:W-:Y:S05]  /*6160*/  @!P1 NANOSLEEP.SYNCS 0x989680 ;  /* 0x009896800000995d */ /* 0x008fea0003900000 */
[----:B------:R-:W3:Y:S02]  /*6170*/  @!P1 SYNCS.PHASECHK.TRANS64 P1, [R4+URZ], R3 ;  /* 0x00000003040095a7 */ /* 0x000ee4000802007f */
[----:B---3--:R-:W-:Y:S05]  /*6180*/  @!P1 BRA `(.L_x_26) ;  /* 0xfffffffc00ec9947 */ /* 0x008fea000383ffff */
[----:B------:R-:W-:Y:S05]  /*6190*/  BRA `(.L_x_25) ;  /* 0xffffffb800787947 */ /* 0x000fea000383ffff */
.L_x_32:
[----:B---3--:R3:W4:Y:S02]  /*61a0*/  SYNCS.PHASECHK.TRANS64.TRYWAIT P0, [R63+URZ+0x10], R0 ;  /* 0x000010003f0075a7 */ /* 0x008724000800017f */
[----:B----4-:R-:W-:Y:S05]  /*61b0*/  @!P0 NANOSLEEP.SYNCS 0x989680 ;  /* 0x009896800000895d */ /* 0x010fea0003900000 */
[----:B------:R-:W4:Y:S02]  /*61c0*/  @!P0 SYNCS.PHASECHK.TRANS64 P0, [R63+URZ+0x10], R0 ;  /* 0x000010003f0085a7 */ /* 0x000f24000800007f */
[----:B----4-:R-:W-:Y:S05]  /*61d0*/  @!P0 BRA `(.L_x_32) ;  /* 0xfffffffc00f08947 */ /* 0x010fea000383ffff */
[----:B------:R-:W-:Y:S05]  /*61e0*/  BRA `(.L_x_132) ;  /* 0xffffffbc00b87947 */ /* 0x000fea000383ffff */
.L_x_101:
[----:B------:R-:W-:Y:S01]  /*61f0*/  BSSY B1, `(.L_x_133) ;  /* 0x0000006000017945 */ /* 0x000fe20003800000 */
[----:B------:R-:W-:-:S07]  /*6200*/  IMAD.MOV.U32 R15, RZ, RZ, -0x1 ;  /* 0xffffffffff0f7424 */ /* 0x000fce00078e00ff */
[----:B-----5:R-:W-:Y:S05]  /*6210*/  WARPSYNC.COLLECTIVE R15, `(.L_x_134) ;  /* 0x000000000f0c7348 */ /* 0x020fea0003c00000 */
[----:B------:R-:W-:Y:S02]  /*6220*/  ELECT P6, UR62, PT ;  /* 0x00000000003e782f */ /* 0x000fe400038c0000 */
[----:B------:R-:W-:Y:S01]  /*6230*/  MOV R14, UR62 ;  /* 0x0000003e000e7c02 */ /* 0x000fe20008000f00 */
[----:B-----5:R-:W-:Y:S10]  /*6240*/  ENDCOLLECTIVE ;  /* 0x000000000000791b */ /* 0x020ff40003800000 */
.L_x_134:
[----:B------:R-:W-:Y:S05]  /*6250*/  BSYNC B1 ;  /* 0x0000000000017941 */ /* 0x000fea0003800000 */
.L_x_133:
[----:B------:R-:W-:Y:S05]  /*6260*/  BRA `(.L_x_135) ;  /* 0xffffffe800a07947 */ /* 0x000fea000383ffff */
.L_x_104:
[----:B0-----:R0:W1:Y:S02]  /*6270*/  SYNCS.PHASECHK.TRANS64.TRYWAIT P1, [R10+URZ+0x70], R5 ;  /* 0x000070050a0075a7 */ /* 0x001064000802017f */
[----:B-1----:R-:W-:Y:S05]  /*6280*/  @!P1 NANOSLEEP.SYNCS 0x989680 ;  /* 0x009896800000995d */ /* 0x002fea0003900000 */
[----:B------:R-:W1:Y:S02]  /*6290*/  @!P1 SYNCS.PHASECHK.TRANS64 P1, [R10+URZ+0x70], R5 ;  /* 0x000070050a0095a7 */ /* 0x000e64000802007f */
[----:B-1----:R-:W-:Y:S05]  /*62a0*/  @!P1 BRA `(.L_x_104) ;  /* 0xfffffffc00f09947 */ /* 0x002fea000383ffff */
[----:B------:R-:W-:Y:S05]  /*62b0*/  BRA `(.L_x_136) ;  /* 0xffffffe800d47947 */ /* 0x000fea000383ffff */
.L_x_113:
[----:B------:R-:W-:Y:S01]  /*62c0*/  BSSY B0, `(.L_x_137) ;  /* 0x0000006000007945 */ /* 0x000fe20003800000 */
[----:B------:R-:W-:-:S07]  /*62d0*/  IMAD.MOV.U32 R15, RZ, RZ, -0x1 ;  /* 0xffffffffff0f7424 */ /* 0x000fce00078e00ff */
[----:B-----5:R-:W-:Y:S05]  /*62e0*/  WARPSYNC.COLLECTIVE R15, `(.L_x_138) ;  /* 0x000000000f0c7348 */ /* 0x020fea0003c00000 */
[----:B------:R-:W-:Y:S02]  /*62f0*/  ELECT P6, UR62, PT ;  /* 0x00000000003e782f */ /* 0x000fe400038c0000 */
[----:B------:R-:W-:Y:S01]  /*6300*/  MOV R14, UR62 ;  /* 0x0000003e000e7c02 */ /* 0x000fe20008000f00 */
[----:B-----5:R-:W-:Y:S10]  /*6310*/  ENDCOLLECTIVE ;  /* 0x000000000000791b */ /* 0x020ff40003800000 */
.L_x_138:
[----:B------:R-:W-:Y:S05]  /*6320*/  BSYNC B0 ;  /* 0x0000000000007941 */ /* 0x000fea0003800000 */
.L_x_137:
[----:B------:R-:W-:Y:S05]  /*6330*/  BRA `(.L_x_139) ;  /* 0xfffffff4003c7947 */ /* 0x000fea000383ffff */
.L_x_117:
[----:B0-----:R0:W1:Y:S02]  /*6340*/  SYNCS.PHASECHK.TRANS64.TRYWAIT P0, [R9+URZ], R4 ;  /* 0x00000004090075a7 */ /* 0x001064000800017f */
[----:B-1----:R-:W-:Y:S05]  /*6350*/  @!P0 NANOSLEEP.SYNCS 0x989680 ;  /* 0x009896800000895d */ /* 0x002fea0003900000 */
[----:B------:R-:W1:Y:S02]  /*6360*/  @!P0 SYNCS.PHASECHK.TRANS64 P0, [R9+URZ], R4 ;  /* 0x00000004090085a7 */ /* 0x000e64000800007f */
[----:B-1----:R-:W-:Y:S05]  /*6370*/  @!P0 BRA `(.L_x_117) ;  /* 0xfffffffc00f08947 */ /* 0x002fea000383ffff */
[----:B------:R-:W-:Y:S05]  /*6380*/  BRA `(.L_x_140) ;  /* 0xfffffff4007c7947 */ /* 0x000fea000383ffff */
.L_x_118:
[----:B0-----:R0:W1:Y:S02]  /*6390*/  SYNCS.PHASECHK.TRANS64.TRYWAIT P0, [R8+URZ], R5 ;  /* 0x00000005080075a7 */ /* 0x001064000800017f */
[----:B-1----:R-:W-:Y:S05]  /*63a0*/  @!P0 NANOSLEEP.SYNCS 0x989680 ;  /* 0x009896800000895d */ /* 0x002fea0003900000 */
[----:B------:R-:W1:Y:S02]  /*63b0*/  @!P0 SYNCS.PHASECHK.TRANS64 P0, [R8+URZ], R5 ;  /* 0x00000005080085a7 */ /* 0x000e64000800007f */
[----:B-1----:R-:W-:Y:S05]  /*63c0*/  @!P0 BRA `(.L_x_118) ;  /* 0xfffffffc00f08947 */ /* 0x002fea000383ffff */
[----:B------:R-:W-:Y:S05]  /*63d0*/  BRA `(.L_x_141) ;  /* 0xfffffff4008c7947 */ /* 0x000fea000383ffff */
.L_x_119:
[----:B0-----:R0:W1:Y:S02]  /*63e0*/  SYNCS.PHASECHK.TRANS64.TRYWAIT P0, [R9+URZ], R4 ;  /* 0x00000004090075a7 */ /* 0x001064000800017f */
[----:B-1----:R-:W-:Y:S05]  /*63f0*/  @!P0 NANOSLEEP.SYNCS 0x989680 ;  /* 0x009896800000895d */ /* 0x002fea0003900000 */
[----:B------:R-:W1:Y:S02]  /*6400*/  @!P0 SYNCS.PHASECHK.TRANS64 P0, [R9+URZ], R4 ;  /* 0x00000004090085a7 */ /* 0x000e64000800007f */
[----:B-1----:R-:W-:Y:S05]  /*6410*/  @!P0 BRA `(.L_x_119) ;  /* 0xfffffffc00f08947 */ /* 0x002fea000383ffff */
[----:B------:R-:W-:Y:S05]  /*6420*/  BRA `(.L_x_142) ;  /* 0xfffffff4009c7947 */ /* 0x000fea000383ffff */
.L_x_120:
[----:B0-----:R0:W1:Y:S02]  /*6430*/  SYNCS.PHASECHK.TRANS64.TRYWAIT P0, [R8+URZ], R5 ;  /* 0x00000005080075a7 */ /* 0x001064000800017f */
[----:B-1----:R-:W-:Y:S05]  /*6440*/  @!P0 NANOSLEEP.SYNCS 0x989680 ;  /* 0x009896800000895d */ /* 0x002fea0003900000 */
[----:B------:R-:W1:Y:S02]  /*6450*/  @!P0 SYNCS.PHASECHK.TRANS64 P0, [R8+URZ], R5 ;  /* 0x00000005080085a7 */ /* 0x000e64000800007f */
[----:B-1----:R-:W-:Y:S05]  /*6460*/  @!P0 BRA `(.L_x_120) ;  /* 0xfffffffc00f08947 */ /* 0x002fea000383ffff */
[----:B------:R-:W-:Y:S05]  /*6470*/  BRA `(.L_x_143) ;  /* 0xfffffff400ac7947 */ /* 0x000fea000383ffff */
.L_x_121:
[----:B0-----:R0:W1:Y:S02]  /*6480*/  SYNCS.PHASECHK.TRANS64.TRYWAIT P0, [R9+URZ], R4 ;  /* 0x00000004090075a7 */ /* 0x001064000800017f */
[----:B-1----:R-:W-:Y:S05]  /*6490*/  @!P0 NANOSLEEP.SYNCS 0x989680 ;  /* 0x009896800000895d */ /* 0x002fea0003900000 */
[----:B------:R-:W1:Y:S02]  /*64a0*/  @!P0 SYNCS.PHASECHK.TRANS64 P0, [R9+URZ], R4 ;  /* 0x00000004090085a7 */ /* 0x000e64000800007f */
[----:B-1----:R-:W-:Y:S05]  /*64b0*/  @!P0 BRA `(.L_x_121) ;  /* 0xfffffffc00f08947 */ /* 0x002fea000383ffff */
[----:B------:R-:W-:Y:S05]  /*64c0*/  BRA `(.L_x_144) ;  /* 0xfffffff400bc7947 */ /* 0x000fea000383ffff */
.L_x_122:
[----:B0-----:R0:W1:Y:S02]  /*64d0*/  SYNCS.PHASECHK.TRANS64.TRYWAIT P0, [R8+URZ], R5 ;  /* 0x00000005080075a7 */ /* 0x001064000800017f */
[----:B-1----:R-:W-:Y:S05]  /*64e0*/  @!P0 NANOSLEEP.SYNCS 0x989680 ;  /* 0x009896800000895d */ /* 0x002fea0003900000 */
[----:B------:R-:W1:Y:S02]  /*64f0*/  @!P0 SYNCS.PHASECHK.TRANS64 P0, [R8+URZ], R5 ;  /* 0x00000005080085a7 */ /* 0x000e64000800007f */
[----:B-1----:R-:W-:Y:S05]  /*6500*/  @!P0 BRA `(.L_x_122) ;  /* 0xfffffffc00f08947 */ /* 0x002fea000383ffff */
[----:B------:R-:W-:Y:S05]  /*6510*/  BRA `(.L_x_145) ;  /* 0xfffffff400cc7947 */ /* 0x000fea000383ffff */
.L_x_123:
[----:B0-----:R0:W1:Y:S02]  /*6520*/  SYNCS.PHASECHK.TRANS64.TRYWAIT P0, [R9+URZ], R4 ;  /* 0x00000004090075a7 */ /* 0x001064000800017f */
[----:B-1----:R-:W-:Y:S05]  /*6530*/  @!P0 NANOSLEEP.SYNCS 0x989680 ;  /* 0x009896800000895d */ /* 0x002fea0003900000 */
[----:B------:R-:W1:Y:S02]  /*6540*/  @!P0 SYNCS.PHASECHK.TRANS64 P0, [R9+URZ], R4 ;  /* 0x00000004090085a7 */ /* 0x000e64000800007f */
[----:B-1----:R-:W-:Y:S05]  /*6550*/  @!P0 BRA `(.L_x_123) ;  /* 0xfffffffc00f08947 */ /* 0x002fea000383ffff */
[----:B------:R-:W-:Y:S05]  /*6560*/  BRA `(.L_x_146) ;  /* 0xfffffff400dc7947 */ /* 0x000fea000383ffff */
.L_x_124:
[----:B0-----:R0:W1:Y:S02]  /*6570*/  SYNCS.PHASECHK.TRANS64.TRYWAIT P0, [R8+URZ], R5 ;  /* 0x00000005080075a7 */ /* 0x001064000800017f */
[----:B-1----:R-:W-:Y:S05]  /*6580*/  @!P0 NANOSLEEP.SYNCS 0x989680 ;  /* 0x009896800000895d */ /* 0x002fea0003900000 */
[----:B------:R-:W1:Y:S02]  /*6590*/  @!P0 SYNCS.PHASECHK.TRANS64 P0, [R8+URZ], R5 ;  /* 0x00000005080085a7 */ /* 0x000e64000800007f */
[----:B-1----:R-:W-:Y:S05]  /*65a0*/  @!P0 BRA `(.L_x_124) ;  /* 0xfffffffc00f08947 */ /* 0x002fea000383ffff */
[----:B------:R-:W-:Y:S05]  /*65b0*/  BRA `(.L_x_147) ;  /* 0xfffffff400ec7947 */ /* 0x000fea000383ffff */
.L_x_125:
[----:B0-----:R0:W1:Y:S02]  /*65c0*/  SYNCS.PHASECHK.TRANS64.TRYWAIT P0, [R9+URZ], R4 ;  /* 0x00000004090075a7 */ /* 0x001064000800017f */
[----:B-1----:R-:W-:Y:S05]  /*65d0*/  @!P0 NANOSLEEP.SYNCS 0x989680 ;  /* 0x009896800000895d */ /* 0x002fea0003900000 */
[----:B------:R-:W1:Y:S02]  /*65e0*/  @!P0 SYNCS.PHASECHK.TRANS64 P0, [R9+URZ], R4 ;  /* 0x00000004090085a7 */ /* 0x000e64000800007f */
[----:B-1----:R-:W-:Y:S05]  /*65f0*/  @!P0 BRA `(.L_x_125) ;  /* 0xfffffffc00f08947 */ /* 0x002fea000383ffff */
[----:B------:R-:W-:Y:S05]  /*6600*/  BRA `(.L_x_148) ;  /* 0xfffffff400fc7947 */ /* 0x000fea000383ffff */
.L_x_126:
[----:B0-----:R0:W1:Y:S02]  /*6610*/  SYNCS.PHASECHK.TRANS64.TRYWAIT P0, [R8+URZ], R5 ;  /* 0x00000005080075a7 */ /* 0x001064000800017f */
[----:B-1----:R-:W-:Y:S05]  /*6620*/  @!P0 NANOSLEEP.SYNCS 0x989680 ;  /* 0x009896800000895d */ /* 0x002fea0003900000 */
[----:B------:R-:W1:Y:S02]  /*6630*/  @!P0 SYNCS.PHASECHK.TRANS64 P0, [R8+URZ], R5 ;  /* 0x00000005080085a7 */ /* 0x000e64000800007f */
[----:B-1----:R-:W-:Y:S05]  /*6640*/  @!P0 BRA `(.L_x_126) ;  /* 0xfffffffc00f08947 */ /* 0x002fea000383ffff */
[----:B------:R-:W-:Y:S05]  /*6650*/  BRA `(.L_x_149) ;  /* 0xfffffff8000c7947 */ /* 0x000fea000383ffff */
.L_x_127:
[----:B0-----:R0:W1:Y:S02]  /*6660*/  SYNCS.PHASECHK.TRANS64.TRYWAIT P0, [R9+URZ], R4 ;  /* 0x00000004090075a7 */ /* 0x001064000800017f */
[----:B-1----:R-:W-:Y:S05]  /*6670*/  @!P0 NANOSLEEP.SYNCS 0x989680 ;  /* 0x009896800000895d */ /* 0x002fea0003900000 */
[----:B------:R-:W1:Y:S02]  /*6680*/  @!P0 SYNCS.PHASECHK.TRANS64 P0, [R9+URZ], R4 ;  /* 0x00000004090085a7 */ /* 0x000e64000800007f */
[----:B-1----:R-:W-:Y:S05]  /*6690*/  @!P0 BRA `(.L_x_127) ;  /* 0xfffffffc00f08947 */ /* 0x002fea000383ffff */
[----:B------:R-:W-:Y:S05]  /*66a0*/  BRA `(.L_x_150) ;  /* 0xfffffff8001c7947 */ /* 0x000fea000383ffff */
.L_x_128:
[----:B0-----:R0:W1:Y:S02]  /*66b0*/  SYNCS.PHASECHK.TRANS64.TRYWAIT P0, [R8+URZ], R5 ;  /* 0x00000005080075a7 */ /* 0x001064000800017f */
[----:B-1----:R-:W-:Y:S05]  /*66c0*/  @!P0 NANOSLEEP.SYNCS 0x989680 ;  /* 0x009896800000895d */ /* 0x002fea0003900000 */
[----:B------:R-:W1:Y:S02]  /*66d0*/  @!P0 SYNCS.PHASECHK.TRANS64 P0, [R8+URZ], R5 ;  /* 0x00000005080085a7 */ /* 0x000e64000800007f */
[----:B-1----:R-:W-:Y:S05]  /*66e0*/  @!P0 BRA `(.L_x_128) ;  /* 0xfffffffc00f08947 */ /* 0x002fea000383ffff */
[----:B------:R-:W-:Y:S05]  /*66f0*/  BRA `(.L_x_151) ;  /* 0xfffffff8002c7947 */ /* 0x000fea000383ffff */
.L_x_129:
[----:B-1----:R1:W2:Y:S02]  /*6700*/  SYNCS.PHASECHK.TRANS64.TRYWAIT P0, [R11+URZ], R6 ;  /* 0x000000060b0075a7 */ /* 0x0022a4000800017f */
[----:B--2---:R-:W-:Y:S05]  /*6710*/  @!P0 NANOSLEEP.SYNCS 0x989680 ;  /* 0x009896800000895d */ /* 0x004fea0003900000 */
[----:B------:R-:W2:Y:S02]  /*6720*/  @!P0 SYNCS.PHASECHK.TRANS64 P0, [R11+URZ], R6 ;  /* 0x000000060b0085a7 */ /* 0x000ea4000800007f */
[----:B--2---:R-:W-:Y:S05]  /*6730*/  @!P0 BRA `(.L_x_129) ;  /* 0xfffffffc00f08947 */ /* 0x004fea000383ffff */
[----:B------:R-:W-:Y:S05]  /*6740*/  BRA `(.L_x_152) ;  /* 0xfffffff800347947 */ /* 0x000fea000383ffff */
.L_x_153:
[----:B------:R-:W-:-:S00]  /*6750*/  BRA `(.L_x_153) ;  /* 0xfffffffc00fc7947 */ /* 0x000fc0000383ffff */
[----:B------:R-:W-:-:S00]  /*6760*/  NOP ;  /* 0x0000000000007918 */ /* 0x000fc00000000000 */
        /* <DEDUP_REMOVED lines=9> */
.L_x_154:


//--------------------- .nv.global.init           --------------------------
	.section	.nv.global.init,"aw",@progbits
.nv.global.init:
	.type		$str$22,@object
	.size		$str$22,($str$23 - $str$22)
$str$22:
        /*0000*/ 	.byte	0x6b, 0x5f, 0x74, 0x69, 0x6c, 0x65, 0x5f, 0x63, 0x6f, 0x75, 0x6e, 0x74, 0x20, 0x3e, 0x3d, 0x20
        /*0010*/ 	.byte	0x31, 0x00
	.type		$str$23,@object
	.size		$str$23,(__unnamed_1 - $str$23)
$str$23:
        /*0012*/ 	.byte	0x2f, 0x74, 0x6d, 0x70, 0x2f, 0x63, 0x75, 0x74, 0x6c, 0x61, 0x73, 0x73, 0x5f, 0x73, 0x77, 0x65
        /*0022*/ 	.byte	0x65, 0x70, 0x5f, 0x73, 0x72, 0x63, 0x2f, 0x69, 0x6e, 0x63, 0x6c, 0x75, 0x64, 0x65, 0x2f, 0x63
        /*0032*/ 	.byte	0x75, 0x74, 0x6c, 0x61, 0x73, 0x73, 0x2f, 0x67, 0x65, 0x6d, 0x6d, 0x2f, 0x63, 0x6f, 0x6c, 0x6c
        /*0042*/ 	.byte	0x65, 0x63, 0x74, 0x69, 0x76, 0x65, 0x2f, 0x73, 0x6d, 0x39, 0x30, 0x5f, 0x6d, 0x6d, 0x61, 0x5f
        /*0052*/ 	.byte	0x74, 0x6d, 0x61, 0x5f, 0x67, 0x6d, 0x6d, 0x61, 0x5f, 0x73, 0x73, 0x5f, 0x77, 0x61, 0x72, 0x70
        /*0062*/ 	.byte	0x73, 0x70, 0x65, 0x63, 0x69, 0x61, 0x6c, 0x69, 0x7a, 0x65, 0x64, 0x2e, 0x68, 0x70, 0x70, 0x00
	.type		__unnamed_1,@object
	.size		__unnamed_1,(.L_0 - __unnamed_1)
__unnamed_1:
        /*0072*/ 	.byte	0x76, 0x6f, 0x69, 0x64, 0x20, 0x63, 0x75, 0x74, 0x6c, 0x61, 0x73, 0x73, 0x3a, 0x3a, 0x67, 0x65
        /* <DEDUP_REMOVED lines=179> */
        /*0bb2*/ 	.byte	0x6e, 0x74, 0x69, 0x74, 0x79, 0x5d, 0x00
.L_0:


//--------------------- .nv.shared._ZN7cutlass13device_kernelINS_4gemm6kernel13GemmUniversalIN4cute5tupleIJiiiiEEENS1_10collective13CollectiveMmaINS1_34MainloopSm90TmaGmmaWarpSpecializedILi14ENS5_IJNS4_1CILi1EEESB_SB_EEENS1_32KernelTmaWarpSpecializedPingpongEEENS5_IJNSA_ILi64EEESF_SF_EEENS_6half_tENS5_IJSB_llEEESH_SI_NS4_8TiledMMAINS4_8MMA_AtomIJNS4_4SM904GMMA25MMA_64x64x16_F32F16F16_SSILNSM_5MajorE1ELSO_1ELNSM_7ScaleInE1ELSP_1EEEEEENS4_6LayoutISC_NS5_IJNSA_ILi0EEEST_ST_EEEEENS5_IJNS4_10UnderscoreESW_SW_EEEEENS4_13SM90_TMA_LOADENS4_14ComposedLayoutINS4_7SwizzleILi3ELi4ELi3EEENS4_18smem_ptr_flag_bitsILi16EEENSS_INS5_IJSF_NSA_ILi8EEEEEENS5_IJSB_SF_EEEEEEEvNS4_8identityESZ_S19_vS1A_EENS_8epilogue10collective6detail29Sm90TmaWarpSpecializedAdapterINS1D_15DefaultEpilogueISH_NS5_IJlSB_lEEES1H_NS1C_6thread17LinearCombinationISH_Li1EffLNS1I_9ScaleType4KindE0ELNS_15FloatRoundStyleE2ESH_EENS1_15EpilogueDefaultEEEEEvvEEEEvNT_6ParamsE --------------------------
	.section	.nv.shared._ZN7cutlass13device_kernelINS_4gemm6kernel13GemmUniversalIN4cute5tupleIJiiiiEEENS1_10collective13CollectiveMmaINS1_34MainloopSm90TmaGmmaWarpSpecializedILi14ENS5_IJNS4_1CILi1EEESB_SB_EEENS1_32KernelTmaWarpSpecializedPingpongEEENS5_IJNSA_ILi64EEESF_SF_EEENS_6half_tENS5_IJSB_llEEESH_SI_NS4_8TiledMMAINS4_8MMA_AtomIJNS4_4SM904GMMA25MMA_64x64x16_F32F16F16_SSILNSM_5MajorE1ELSO_1ELNSM_7ScaleInE1ELSP_1EEEEEENS4_6LayoutISC_NS5_IJNSA_ILi0EEEST_ST_EEEEENS5_IJNS4_10UnderscoreESW_SW_EEEEENS4_13SM90_TMA_LOADENS4_14ComposedLayoutINS4_7SwizzleILi3ELi4ELi3EEENS4_18smem_ptr_flag_bitsILi16EEENSS_INS5_IJSF_NSA_ILi8EEEEEENS5_IJSB_SF_EEEEEEEvNS4_8identityESZ_S19_vS1A_EENS_8epilogue10collective6detail29Sm90TmaWarpSpecializedAdapterINS1D_15DefaultEpilogueISH_NS5_IJlSB_lEEES1H_NS1C_6thread17LinearCombinationISH_Li1EffLNS1I_9ScaleType4KindE0ELNS_15FloatRoundStyleE2ESH_EENS1_15EpilogueDefaultEEEEEvvEEEEvNT_6ParamsE,"aw",@nobits
	.sectionflags	@""
	.align	16
	.zero		1024


//--------------------- .nv.shared.reserved.0     --------------------------
	.section	.nv.shared.reserved.0,"aw",@nobits
	.weak		__nv_reservedSMEM_offset_0_alias
	.size		__nv_reservedSMEM_offset_0_alias, 0, 0
	.other		__nv_reservedSMEM_offset_0_alias,@"STO_CUDA_RESERVED_SHARED STV_DEFAULT"
__nv_reservedSMEM_offset_0_alias:
	.zero		0


//--------------------- .nv.global                --------------------------
	.section	.nv.global,"aw",@nobits
.nv.global:
	.type		_ZN40_INTERNAL_73a2c023_4_k_cu_d8f54a8e_213794cute1_E,@object
	.size		_ZN40_INTERNAL_73a2c023_4_k_cu_d8f54a8e_213794cute1_E,(_ZN40_INTERNAL_73a2c023_4_k_cu_d8f54a8e_213794cuda3std3__45__cpo6cbeginE - _ZN40_INTERNAL_73a2c023_4_k_cu_d8f54a8e_213794cute1_E)
_ZN40_INTERNAL_73a2c023_4_k_cu_d8f54a8e_213794cute1_E:
	.zero		1
	.type		_ZN40_INTERNAL_73a2c023_4_k_cu_d8f54a8e_213794cuda3std3__45__cpo6cbeginE,@object
	.size		_ZN40_INTERNAL_73a2c023_4_k_cu_d8f54a8e_213794cuda3std3__45__cpo6cbeginE,(_ZN40_INTERNAL_73a2c023_4_k_cu_d8f54a8e_213794cuda3std3__48in_placeE - _ZN40_INTERNAL_73a2c023_4_k_cu_d8f54a8e_213794cuda3std3__45__cpo6cbeginE)
_ZN40_INTERNAL_73a2c023_4_k_cu_d8f54a8e_213794cuda3std3__45__cpo6cbeginE:
	.zero		1
	.type		_ZN40_INTERNAL_73a2c023_4_k_cu_d8f54a8e_213794cuda3std3__48in_placeE,@object
	.size		_ZN40_INTERNAL_73a2c023_4_k_cu_d8f54a8e_213794cuda3std3__48in_placeE,(_ZN40_INTERNAL_73a2c023_4_k_cu_d8f54a8e_213794cuda3std6ranges3__45__cpo9iter_moveE - _ZN40_INTERNAL_73a2c023_4_k_cu_d8f54a8e_213794cuda3std3__48in_placeE)
_ZN40_INTERNAL_73a2c023_4_k_cu_d8f54a8e_213794cuda3std3__48in_placeE:
	.zero		1
	.type		_ZN40_INTERNAL_73a2c023_4_k_cu_d8f54a8e_213794cuda3std6ranges3__45__cpo9iter_moveE,@object
	.size		_ZN40_INTERNAL_73a2c023_4_k_cu_d8f54a8e_213794cuda3std6ranges3__45__cpo9iter_moveE,(_ZN40_INTERNAL_73a2c023_4_k_cu_d8f54a8e_213794cuda3std3__45__cpo5beginE - _ZN40_INTERNAL_73a2c023_4_k_cu_d8f54a8e_213794cuda3std6ranges3__45__cpo9iter_moveE)
_ZN40_INTERNAL_73a2c023_4_k_cu_d8f54a8e_213794cuda3std6ranges3__45__cpo9iter_moveE:
	.zero		1
	.type		_ZN40_INTERNAL_73a2c023_4_k_cu_d8f54a8e_213794cuda3std3__45__cpo5beginE,@object
	.size		_ZN40_INTERNAL_73a2c023_4_k_cu_d8f54a8e_213794cuda3std3__45__cpo5beginE,(_ZN40_INTERNAL_73a2c023_4_k_cu_d8f54a8e_213794cuda3std3__442_GLOBAL__N__73a2c023_4_k_cu_d8f54a8e_213796ignoreE - _ZN40_INTERNAL_73a2c023_4_k_cu_d8f54a8e_213794cuda3std3__45__cpo5beginE)
_ZN40_INTERNAL_73a2c023_4_k_cu_d8f54a8e_213794cuda3std3__45__cpo5beginE:
	.zero		1
	.type		_ZN40_INTERNAL_73a2c023_4_k_cu_d8f54a8e_213794cuda3std3__442_GLOBAL__N__73a2c023_4_k_cu_d8f54a8e_213796ignoreE,@object
	.size		_ZN40_INTERNAL_73a2c023_4_k_cu_d8f54a8e_213794cuda3std3__442_GLOBAL__N__73a2c023_4_k_cu_d8f54a8e_213796ignoreE,(_ZN40_INTERNAL_73a2c023_4_k_cu_d8f54a8e_213794cute7productE - _ZN40_INTERNAL_73a2c023_4_k_cu_d8f54a8e_213794cuda3std3__442_GLOBAL__N__73a2c023_4_k_cu_d8f54a8e_213796ignoreE)
_ZN40_INTERNAL_73a2c023_4_k_cu_d8f54a8e_213794cuda3std3__442_GLOBAL__N__73a2c023_4_k_cu_d8f54a8e_213796ignoreE:
	.zero		1
	.type		_ZN40_INTERNAL_73a2c023_4_k_cu_d8f54a8e_213794cute7productE,@object
	.size		_ZN40_INTERNAL_73a2c023_4_k_cu_d8f54a8e_213794cute7productE,(_ZN40_INTERNAL_73a2c023_4_k_cu_d8f54a8e_213794cuda3std3__45__cpo3endE - _ZN40_INTERNAL_73a2c023_4_k_cu_d8f54a8e_213794cute7productE)
_ZN40_INTERNAL_73a2c023_4_k_cu_d8f54a8e_213794cute7productE:
	.zero		1
	.type		_ZN40_INTERNAL_73a2c023_4_k_cu_d8f54a8e_213794cuda3std3__45__cpo3endE,@object
	.size		_ZN40_INTERNAL_73a2c023_4_k_cu_d8f54a8e_213794cuda3std3__45__cpo3endE,(_ZN40_INTERNAL_73a2c023_4_k_cu_d8f54a8e_213794cuda3std3__419piecewise_constructE - _ZN40_INTERNAL_73a2c023_4_k_cu_d8f54a8e_213794cuda3std3__45__cpo3endE)
_ZN40_INTERNAL_73a2c023_4_k_cu_d8f54a8e_213794cuda3std3__45__cpo3endE:
	.zero		1
	.type		_ZN40_INTERNAL_73a2c023_4_k_cu_d8f54a8e_213794cuda3std3__419piecewise_constructE,@object
	.size		_ZN40_INTERNAL_73a2c023_4_k_cu_d8f54a8e_213794cuda3std3__419piecewise_constructE,(_ZN40_INTERNAL_73a2c023_4_k_cu_d8f54a8e_213794cuda3std3__45__cpo4cendE - _ZN40_INTERNAL_73a2c023_4_k_cu_d8f54a8e_213794cuda3std3__419piecewise_constructE)
_ZN40_INTERNAL_73a2c023_4_k_cu_d8f54a8e_213794cuda3std3__419piecewise_constructE:
	.zero		1
	.type		_ZN40_INTERNAL_73a2c023_4_k_cu_d8f54a8e_213794cuda3std3__45__cpo4cendE,@object
	.size		_ZN40_INTERNAL_73a2c023_4_k_cu_d8f54a8e_213794cuda3std3__45__cpo4cendE,(_ZN40_INTERNAL_73a2c023_4_k_cu_d8f54a8e_213794cuda3std6ranges3__45__cpo4swapE - _ZN40_INTERNAL_73a2c023_4_k_cu_d8f54a8e_213794cuda3std3__45__cpo4cendE)
_ZN40_INTERNAL_73a2c023_4_k_cu_d8f54a8e_213794cuda3std3__45__cpo4cendE:
	.zero		1
	.type		_ZN40_INTERNAL_73a2c023_4_k_cu_d8f54a8e_213794cuda3std6ranges3__45__cpo4swapE,@object
	.size		_ZN40_INTERNAL_73a2c023_4_k_cu_d8f54a8e_213794cuda3std6ranges3__45__cpo4swapE,(.L_8 - _ZN40_INTERNAL_73a2c023_4_k_cu_d8f54a8e_213794cuda3std6ranges3__45__cpo4swapE)
_ZN40_INTERNAL_73a2c023_4_k_cu_d8f54a8e_213794cuda3std6ranges3__45__cpo4swapE:
	.zero		1
.L_8:


//--------------------- .nv.constant0._ZN7cutlass13device_kernelINS_4gemm6kernel13GemmUniversalIN4cute5tupleIJiiiiEEENS1_10collective13CollectiveMmaINS1_34MainloopSm90TmaGmmaWarpSpecializedILi14ENS5_IJNS4_1CILi1EEESB_SB_EEENS1_32KernelTmaWarpSpecializedPingpongEEENS5_IJNSA_ILi64EEESF_SF_EEENS_6half_tENS5_IJSB_llEEESH_SI_NS4_8TiledMMAINS4_8MMA_AtomIJNS4_4SM904GMMA25MMA_64x64x16_F32F16F16_SSILNSM_5MajorE1ELSO_1ELNSM_7ScaleInE1ELSP_1EEEEEENS4_6LayoutISC_NS5_IJNSA_ILi0EEEST_ST_EEEEENS5_IJNS4_10UnderscoreESW_SW_EEEEENS4_13SM90_TMA_LOADENS4_14ComposedLayoutINS4_7SwizzleILi3ELi4ELi3EEENS4_18smem_ptr_flag_bitsILi16EEENSS_INS5_IJSF_NSA_ILi8EEEEEENS5_IJSB_SF_EEEEEEEvNS4_8identityESZ_S19_vS1A_EENS_8epilogue10collective6detail29Sm90TmaWarpSpecializedAdapterINS1D_15DefaultEpilogueISH_NS5_IJlSB_lEEES1H_NS1C_6thread17LinearCombinationISH_Li1EffLNS1I_9ScaleType4KindE0ELNS_15FloatRoundStyleE2ESH_EENS1_15EpilogueDefaultEEEEEvvEEEEvNT_6ParamsE --------------------------
	.section	.nv.constant0._ZN7cutlass13device_kernelINS_4gemm6kernel13GemmUniversalIN4cute5tupleIJiiiiEEENS1_10collective13CollectiveMmaINS1_34MainloopSm90TmaGmmaWarpSpecializedILi14ENS5_IJNS4_1CILi1EEESB_SB_EEENS1_32KernelTmaWarpSpecializedPingpongEEENS5_IJNSA_ILi64EEESF_SF_EEENS_6half_tENS5_IJSB_llEEESH_SI_NS4_8TiledMMAINS4_8MMA_AtomIJNS4_4SM904GMMA25MMA_64x64x16_F32F16F16_SSILNSM_5MajorE1ELSO_1ELNSM_7ScaleInE1ELSP_1EEEEEENS4_6LayoutISC_NS5_IJNSA_ILi0EEEST_ST_EEEEENS5_IJNS4_10UnderscoreESW_SW_EEEEENS4_13SM90_TMA_LOADENS4_14ComposedLayoutINS4_7SwizzleILi3ELi4ELi3EEENS4_18smem_ptr_flag_bitsILi16EEENSS_INS5_IJSF_NSA_ILi8EEEEEENS5_IJSB_SF_EEEEEEEvNS4_8identityESZ_S19_vS1A_EENS_8epilogue10collective6detail29Sm90TmaWarpSpecializedAdapterINS1D_15DefaultEpilogueISH_NS5_IJlSB_lEEES1H_NS1C_6thread17LinearCombinationISH_Li1EffLNS1I_9ScaleType4KindE0ELNS_15FloatRoundStyleE2ESH_EENS1_15EpilogueDefaultEEEEEvvEEEEvNT_6ParamsE,"a",@progbits
	.sectionflags	@""
	.align	4
.nv.constant0._ZN7cutlass13device_kernelINS_4gemm6kernel13GemmUniversalIN4cute5tupleIJiiiiEEENS1_10collective13CollectiveMmaINS1_34MainloopSm90TmaGmmaWarpSpecializedILi14ENS5_IJNS4_1CILi1EEESB_SB_EEENS1_32KernelTmaWarpSpecializedPingpongEEENS5_IJNSA_ILi64EEESF_SF_EEENS_6half_tENS5_IJSB_llEEESH_SI_NS4_8TiledMMAINS4_8MMA_AtomIJNS4_4SM904GMMA25MMA_64x64x16_F32F16F16_SSILNSM_5MajorE1ELSO_1ELNSM_7ScaleInE1ELSP_1EEEEEENS4_6LayoutISC_NS5_IJNSA_ILi0EEEST_ST_EEEEENS5_IJNS4_10UnderscoreESW_SW_EEEEENS4_13SM90_TMA_LOADENS4_14ComposedLayoutINS4_7SwizzleILi3ELi4ELi3EEENS4_18smem_ptr_flag_bitsILi16EEENSS_INS5_IJSF_NSA_ILi8EEEEEENS5_IJSB_SF_EEEEEEEvNS4_8identityESZ_S19_vS1A_EENS_8epilogue10collective6detail29Sm90TmaWarpSpecializedAdapterINS1D_15DefaultEpilogueISH_NS5_IJlSB_lEEES1H_NS1C_6thread17LinearCombinationISH_Li1EffLNS1I_9ScaleType4KindE0ELNS_15FloatRoundStyleE2ESH_EENS1_15EpilogueDefaultEEEEEvvEEEEvNT_6ParamsE:
	.zero		1664


//--------------------- SYMBOLS --------------------------

	.type		.nv.reservedSmem.offset0,@object
	.size		.nv.reservedSmem.offset0,0x4
	.type		__assertfail,@function
